//
// Generated by NVIDIA NVVM Compiler
//
// Compiler Build ID: CL-36424714
// Cuda compilation tools, release 13.0, V13.0.88
// Based on NVVM 20.0.0
//

.version 9.0
.target sm_100
.address_size 64

	// .globl	_Z20flying_points_filterPfS_PiS0_S_S_S0_

.visible .entry _Z20flying_points_filterPfS_PiS0_S_S_S0_(
	.param .u64 .ptr .align 1 _Z20flying_points_filterPfS_PiS0_S_S_S0__param_0,
	.param .u64 .ptr .align 1 _Z20flying_points_filterPfS_PiS0_S_S_S0__param_1,
	.param .u64 .ptr .align 1 _Z20flying_points_filterPfS_PiS0_S_S_S0__param_2,
	.param .u64 .ptr .align 1 _Z20flying_points_filterPfS_PiS0_S_S_S0__param_3,
	.param .u64 .ptr .align 1 _Z20flying_points_filterPfS_PiS0_S_S_S0__param_4,
	.param .u64 .ptr .align 1 _Z20flying_points_filterPfS_PiS0_S_S_S0__param_5,
	.param .u64 .ptr .align 1 _Z20flying_points_filterPfS_PiS0_S_S_S0__param_6
)
{
	.reg .pred 	%p<41>;
	.reg .b32 	%r<117>;
	.reg .b32 	%f<121>;
	.reg .b64 	%rd<32>;
	.reg .b64 	%fd<3>;

	ld.param.u64 	%rd3, [_Z20flying_points_filterPfS_PiS0_S_S_S0__param_0];
	ld.param.u64 	%rd4, [_Z20flying_points_filterPfS_PiS0_S_S_S0__param_1];
	ld.param.u64 	%rd5, [_Z20flying_points_filterPfS_PiS0_S_S_S0__param_2];
	ld.param.u64 	%rd6, [_Z20flying_points_filterPfS_PiS0_S_S_S0__param_3];
	ld.param.u64 	%rd7, [_Z20flying_points_filterPfS_PiS0_S_S_S0__param_4];
	ld.param.u64 	%rd8, [_Z20flying_points_filterPfS_PiS0_S_S_S0__param_5];
	ld.param.u64 	%rd9, [_Z20flying_points_filterPfS_PiS0_S_S_S0__param_6];
	cvta.to.global.u64 	%rd10, %rd3;
	cvta.to.global.u64 	%rd1, %rd4;
	cvta.to.global.u64 	%rd11, %rd7;
	cvta.to.global.u64 	%rd12, %rd9;
	cvta.to.global.u64 	%rd13, %rd8;
	cvta.to.global.u64 	%rd14, %rd6;
	cvta.to.global.u64 	%rd15, %rd5;
	ld.global.u32 	%r1, [%rd15];
	ld.global.u32 	%r2, [%rd14];
	ld.global.f32 	%f1, [%rd13];
	ld.global.u32 	%r51, [%rd12];
	mul.hi.s32 	%r52, %r2, 458129845;
	shr.u32 	%r53, %r52, 31;
	shr.s32 	%r54, %r52, 5;
	add.s32 	%r55, %r54, %r53;
	mad.lo.s32 	%r3, %r55, %r55, %r51;
	ld.global.f32 	%f2, [%rd11];
	ld.global.f32 	%f3, [%rd11+8];
	ld.global.f32 	%f4, [%rd11+16];
	ld.global.f32 	%f5, [%rd11+20];
	mov.u32 	%r56, %tid.x;
	mov.u32 	%r57, %ctaid.x;
	mov.u32 	%r58, %ntid.x;
	mad.lo.s32 	%r4, %r57, %r58, %r56;
	rem.s32 	%r5, %r4, %r2;
	mul.wide.s32 	%rd16, %r4, 4;
	add.s64 	%rd17, %rd1, %rd16;
	ld.global.f32 	%f6, [%rd17];
	add.s64 	%rd2, %rd10, %rd16;
	st.global.f32 	[%rd2], %f6;
	setp.eq.f32 	%p1, %f6, 0f00000000;
	@%p1 bra 	$L__BB0_29;
	div.s32 	%r60, %r4, %r2;
	mul.hi.s32 	%r61, %r2, 1374389535;
	shr.u32 	%r62, %r61, 31;
	shr.s32 	%r63, %r61, 4;
	add.s32 	%r64, %r63, %r62;
	cvt.f64.f32 	%fd1, %f1;
	mul.f64 	%fd2, %fd1, 0d3FF3333333333333;
	cvt.rn.f32.f64 	%f25, %fd2;
	cvt.rn.f32.s32 	%f26, %r5;
	sub.f32 	%f27, %f26, %f3;
	mul.f32 	%f28, %f6, %f27;
	div.rn.f32 	%f7, %f28, %f2;
	cvt.rn.f32.s32 	%f29, %r60;
	sub.f32 	%f30, %f29, %f5;
	mul.f32 	%f31, %f6, %f30;
	div.rn.f32 	%f8, %f31, %f4;
	mul.f32 	%f32, %f2, %f25;
	div.rn.f32 	%f33, %f32, %f6;
	cvt.rzi.s32.f32 	%r65, %f33;
	mul.f32 	%f34, %f4, %f25;
	div.rn.f32 	%f35, %f34, %f6;
	cvt.rzi.s32.f32 	%r66, %f35;
	min.s32 	%r6, %r65, %r64;
	min.s32 	%r67, %r66, %r64;
	sub.s32 	%r68, %r60, %r67;
	max.s32 	%r97, %r68, 0;
	add.s32 	%r69, %r60, %r67;
	add.s32 	%r70, %r69, 1;
	min.s32 	%r8, %r1, %r70;
	setp.ge.u32 	%p2, %r97, %r8;
	mov.b32 	%r115, 0;
	@%p2 bra 	$L__BB0_27;
	sub.s32 	%r72, %r5, %r6;
	max.s32 	%r9, %r72, 0;
	add.s32 	%r73, %r5, %r6;
	add.s32 	%r74, %r73, 1;
	min.s32 	%r10, %r2, %r74;
	mul.f32 	%f9, %f1, %f1;
	sub.s32 	%r75, %r10, %r9;
	and.b32  	%r11, %r75, 3;
	and.b32  	%r12, %r75, 1;
	and.b32  	%r76, %r75, -4;
	neg.s32 	%r13, %r76;
	mov.b32 	%r115, 0;
$L__BB0_3:
	setp.ge.u32 	%p3, %r9, %r10;
	mul.lo.s32 	%r16, %r97, %r2;
	@%p3 bra 	$L__BB0_26;
	sub.s32 	%r78, %r9, %r10;
	setp.gt.u32 	%p4, %r78, -4;
	cvt.rn.f32.u32 	%f36, %r97;
	sub.f32 	%f10, %f36, %f5;
	mov.u32 	%r113, %r9;
	@%p4 bra 	$L__BB0_16;
	add.s32 	%r101, %r9, 1;
	add.s32 	%r100, %r9, %r16;
	mov.u32 	%r99, %r13;
$L__BB0_6:
	.pragma "nounroll";
	mul.wide.u32 	%rd18, %r100, 4;
	add.s64 	%rd19, %rd1, %rd18;
	ld.global.f32 	%f11, [%rd19];
	sub.f32 	%f37, %f6, %f11;
	abs.f32 	%f12, %f37;
	setp.eq.f32 	%p5, %f11, 0f00000000;
	setp.geu.f32 	%p6, %f12, %f1;
	or.pred  	%p7, %p5, %p6;
	@%p7 bra 	$L__BB0_8;
	add.s32 	%r79, %r101, -1;
	cvt.rn.f32.u32 	%f38, %r79;
	sub.f32 	%f39, %f38, %f3;
	mul.f32 	%f40, %f39, %f11;
	div.rn.f32 	%f41, %f40, %f2;
	mul.f32 	%f42, %f10, %f11;
	div.rn.f32 	%f43, %f42, %f4;
	sub.f32 	%f44, %f41, %f7;
	sub.f32 	%f45, %f43, %f8;
	mul.f32 	%f46, %f45, %f45;
	fma.rn.f32 	%f47, %f44, %f44, %f46;
	fma.rn.f32 	%f48, %f12, %f12, %f47;
	setp.lt.f32 	%p8, %f48, %f9;
	selp.u32 	%r80, 1, 0, %p8;
	add.s32 	%r115, %r115, %r80;
$L__BB0_8:
	add.s32 	%r81, %r100, 1;
	mul.wide.u32 	%rd20, %r81, 4;
	add.s64 	%rd21, %rd1, %rd20;
	ld.global.f32 	%f13, [%rd21];
	sub.f32 	%f49, %f6, %f13;
	abs.f32 	%f14, %f49;
	setp.eq.f32 	%p9, %f13, 0f00000000;
	setp.geu.f32 	%p10, %f14, %f1;
	or.pred  	%p11, %p9, %p10;
	@%p11 bra 	$L__BB0_10;
	cvt.rn.f32.u32 	%f50, %r101;
	sub.f32 	%f51, %f50, %f3;
	mul.f32 	%f52, %f51, %f13;
	div.rn.f32 	%f53, %f52, %f2;
	mul.f32 	%f54, %f10, %f13;
	div.rn.f32 	%f55, %f54, %f4;
	sub.f32 	%f56, %f53, %f7;
	sub.f32 	%f57, %f55, %f8;
	mul.f32 	%f58, %f57, %f57;
	fma.rn.f32 	%f59, %f56, %f56, %f58;
	fma.rn.f32 	%f60, %f14, %f14, %f59;
	setp.lt.f32 	%p12, %f60, %f9;
	selp.u32 	%r82, 1, 0, %p12;
	add.s32 	%r115, %r115, %r82;
$L__BB0_10:
	add.s32 	%r83, %r100, 2;
	mul.wide.u32 	%rd22, %r83, 4;
	add.s64 	%rd23, %rd1, %rd22;
	ld.global.f32 	%f15, [%rd23];
	sub.f32 	%f61, %f6, %f15;
	abs.f32 	%f16, %f61;
	setp.eq.f32 	%p13, %f15, 0f00000000;
	setp.geu.f32 	%p14, %f16, %f1;
	or.pred  	%p15, %p13, %p14;
	@%p15 bra 	$L__BB0_12;
	add.s32 	%r84, %r101, 1;
	cvt.rn.f32.u32 	%f62, %r84;
	sub.f32 	%f63, %f62, %f3;
	mul.f32 	%f64, %f63, %f15;
	div.rn.f32 	%f65, %f64, %f2;
	mul.f32 	%f66, %f10, %f15;
	div.rn.f32 	%f67, %f66, %f4;
	sub.f32 	%f68, %f65, %f7;
	sub.f32 	%f69, %f67, %f8;
	mul.f32 	%f70, %f69, %f69;
	fma.rn.f32 	%f71, %f68, %f68, %f70;
	fma.rn.f32 	%f72, %f16, %f16, %f71;
	setp.lt.f32 	%p16, %f72, %f9;
	selp.u32 	%r85, 1, 0, %p16;
	add.s32 	%r115, %r115, %r85;
$L__BB0_12:
	add.s32 	%r86, %r100, 3;
	mul.wide.u32 	%rd24, %r86, 4;
	add.s64 	%rd25, %rd1, %rd24;
	ld.global.f32 	%f17, [%rd25];
	sub.f32 	%f73, %f6, %f17;
	abs.f32 	%f18, %f73;
	setp.eq.f32 	%p17, %f17, 0f00000000;
	setp.geu.f32 	%p18, %f18, %f1;
	or.pred  	%p19, %p17, %p18;
	@%p19 bra 	$L__BB0_14;
	add.s32 	%r87, %r101, 2;
	cvt.rn.f32.u32 	%f74, %r87;
	sub.f32 	%f75, %f74, %f3;
	mul.f32 	%f76, %f75, %f17;
	div.rn.f32 	%f77, %f76, %f2;
	mul.f32 	%f78, %f10, %f17;
	div.rn.f32 	%f79, %f78, %f4;
	sub.f32 	%f80, %f77, %f7;
	sub.f32 	%f81, %f79, %f8;
	mul.f32 	%f82, %f81, %f81;
	fma.rn.f32 	%f83, %f80, %f80, %f82;
	fma.rn.f32 	%f84, %f18, %f18, %f83;
	setp.lt.f32 	%p20, %f84, %f9;
	selp.u32 	%r88, 1, 0, %p20;
	add.s32 	%r115, %r115, %r88;
$L__BB0_14:
	add.s32 	%r101, %r101, 4;
	add.s32 	%r100, %r100, 4;
	add.s32 	%r99, %r99, 4;
	setp.ne.s32 	%p21, %r99, 0;
	@%p21 bra 	$L__BB0_6;
	add.s32 	%r113, %r101, -1;
$L__BB0_16:
	setp.eq.s32 	%p22, %r11, 0;
	@%p22 bra 	$L__BB0_26;
	setp.eq.s32 	%p23, %r11, 1;
	@%p23 bra 	$L__BB0_23;
	add.s32 	%r38, %r113, %r16;
	mul.wide.u32 	%rd26, %r38, 4;
	add.s64 	%rd27, %rd1, %rd26;
	ld.global.f32 	%f19, [%rd27];
	sub.f32 	%f85, %f6, %f19;
	abs.f32 	%f20, %f85;
	setp.eq.f32 	%p24, %f19, 0f00000000;
	setp.geu.f32 	%p25, %f20, %f1;
	or.pred  	%p26, %p24, %p25;
	@%p26 bra 	$L__BB0_20;
	cvt.rn.f32.u32 	%f86, %r113;
	sub.f32 	%f87, %f86, %f3;
	mul.f32 	%f88, %f87, %f19;
	div.rn.f32 	%f89, %f88, %f2;
	mul.f32 	%f90, %f10, %f19;
	div.rn.f32 	%f91, %f90, %f4;
	sub.f32 	%f92, %f89, %f7;
	sub.f32 	%f93, %f91, %f8;
	mul.f32 	%f94, %f93, %f93;
	fma.rn.f32 	%f95, %f92, %f92, %f94;
	fma.rn.f32 	%f96, %f20, %f20, %f95;
	setp.lt.f32 	%p27, %f96, %f9;
	selp.u32 	%r90, 1, 0, %p27;
	add.s32 	%r115, %r115, %r90;
$L__BB0_20:
	add.s32 	%r91, %r38, 1;
	mul.wide.u32 	%rd28, %r91, 4;
	add.s64 	%rd29, %rd1, %rd28;
	ld.global.f32 	%f21, [%rd29];
	sub.f32 	%f97, %f6, %f21;
	abs.f32 	%f22, %f97;
	setp.eq.f32 	%p28, %f21, 0f00000000;
	setp.geu.f32 	%p29, %f22, %f1;
	or.pred  	%p30, %p28, %p29;
	@%p30 bra 	$L__BB0_22;
	add.s32 	%r92, %r113, 1;
	cvt.rn.f32.u32 	%f98, %r92;
	sub.f32 	%f99, %f98, %f3;
	mul.f32 	%f100, %f99, %f21;
	div.rn.f32 	%f101, %f100, %f2;
	mul.f32 	%f102, %f10, %f21;
	div.rn.f32 	%f103, %f102, %f4;
	sub.f32 	%f104, %f101, %f7;
	sub.f32 	%f105, %f103, %f8;
	mul.f32 	%f106, %f105, %f105;
	fma.rn.f32 	%f107, %f104, %f104, %f106;
	fma.rn.f32 	%f108, %f22, %f22, %f107;
	setp.lt.f32 	%p31, %f108, %f9;
	selp.u32 	%r93, 1, 0, %p31;
	add.s32 	%r115, %r115, %r93;
$L__BB0_22:
	add.s32 	%r113, %r113, 2;
$L__BB0_23:
	setp.eq.s32 	%p32, %r12, 0;
	@%p32 bra 	$L__BB0_26;
	add.s32 	%r94, %r113, %r16;
	mul.wide.u32 	%rd30, %r94, 4;
	add.s64 	%rd31, %rd1, %rd30;
	ld.global.f32 	%f23, [%rd31];
	sub.f32 	%f109, %f6, %f23;
	abs.f32 	%f24, %f109;
	setp.eq.f32 	%p33, %f23, 0f00000000;
	setp.geu.f32 	%p34, %f24, %f1;
	or.pred  	%p35, %p33, %p34;
	@%p35 bra 	$L__BB0_26;
	cvt.rn.f32.u32 	%f110, %r113;
	sub.f32 	%f111, %f110, %f3;
	mul.f32 	%f112, %f111, %f23;
	div.rn.f32 	%f113, %f112, %f2;
	mul.f32 	%f114, %f10, %f23;
	div.rn.f32 	%f115, %f114, %f4;
	sub.f32 	%f116, %f113, %f7;
	sub.f32 	%f117, %f115, %f8;
	mul.f32 	%f118, %f117, %f117;
	fma.rn.f32 	%f119, %f116, %f116, %f118;
	fma.rn.f32 	%f120, %f24, %f24, %f119;
	setp.lt.f32 	%p36, %f120, %f9;
	selp.u32 	%r95, 1, 0, %p36;
	add.s32 	%r115, %r115, %r95;
$L__BB0_26:
	setp.le.s32 	%p37, %r115, %r3;
	add.s32 	%r97, %r97, 1;
	setp.lt.u32 	%p38, %r97, %r8;
	and.pred  	%p39, %p37, %p38;
	@%p39 bra 	$L__BB0_3;
$L__BB0_27:
	setp.gt.s32 	%p40, %r115, %r3;
	@%p40 bra 	$L__BB0_29;
	mov.b32 	%r96, 0;
	st.global.u32 	[%rd2], %r96;
$L__BB0_29:
	ret;

}
	// .globl	_Z21depth_median_filter_wPfS_PiS0_S0_
.visible .entry _Z21depth_median_filter_wPfS_PiS0_S0_(
	.param .u64 .ptr .align 1 _Z21depth_median_filter_wPfS_PiS0_S0__param_0,
	.param .u64 .ptr .align 1 _Z21depth_median_filter_wPfS_PiS0_S0__param_1,
	.param .u64 .ptr .align 1 _Z21depth_median_filter_wPfS_PiS0_S0__param_2,
	.param .u64 .ptr .align 1 _Z21depth_median_filter_wPfS_PiS0_S0__param_3,
	.param .u64 .ptr .align 1 _Z21depth_median_filter_wPfS_PiS0_S0__param_4
)
{
	.reg .pred 	%p<17>;
	.reg .b32 	%r<12>;
	.reg .b32 	%f<14>;
	.reg .b64 	%rd<13>;

	ld.param.u64 	%rd2, [_Z21depth_median_filter_wPfS_PiS0_S0__param_0];
	ld.param.u64 	%rd3, [_Z21depth_median_filter_wPfS_PiS0_S0__param_1];
	ld.param.u64 	%rd4, [_Z21depth_median_filter_wPfS_PiS0_S0__param_2];
	ld.param.u64 	%rd5, [_Z21depth_median_filter_wPfS_PiS0_S0__param_3];
	cvta.to.global.u64 	%rd6, %rd3;
	cvta.to.global.u64 	%rd7, %rd5;
	cvta.to.global.u64 	%rd8, %rd4;
	ld.global.u32 	%r2, [%rd8];
	ld.global.u32 	%r3, [%rd7];
	mov.u32 	%r4, %tid.x;
	mov.u32 	%r5, %ctaid.x;
	mov.u32 	%r6, %ntid.x;
	mad.lo.s32 	%r1, %r5, %r6, %r4;
	div.s32 	%r7, %r1, %r3;
	mul.lo.s32 	%r8, %r7, %r3;
	sub.s32 	%r9, %r1, %r8;
	mul.wide.s32 	%rd9, %r1, 4;
	add.s64 	%rd1, %rd6, %rd9;
	ld.global.f32 	%f13, [%rd1];
	setp.eq.f32 	%p1, %f13, 0f00000000;
	setp.eq.s32 	%p2, %r7, 0;
	add.s32 	%r10, %r2, -1;
	setp.eq.s32 	%p3, %r7, %r10;
	or.pred  	%p4, %p2, %p3;
	or.pred  	%p5, %p4, %p1;
	setp.eq.s32 	%p6, %r9, 0;
	or.pred  	%p7, %p6, %p5;
	add.s32 	%r11, %r3, -1;
	setp.eq.s32 	%p8, %r9, %r11;
	or.pred  	%p9, %p8, %p7;
	@%p9 bra 	$L__BB1_3;
	ld.global.f32 	%f2, [%rd1+-4];
	setp.eq.f32 	%p10, %f2, 0f00000000;
	ld.global.f32 	%f3, [%rd1+4];
	setp.eq.f32 	%p11, %f3, 0f00000000;
	or.pred  	%p12, %p10, %p11;
	@%p12 bra 	$L__BB1_3;
	setp.gt.f32 	%p13, %f13, %f2;
	selp.f32 	%f6, %f13, %f2, %p13;
	setp.gt.f32 	%p14, %f3, %f6;
	selp.f32 	%f7, %f3, %f6, %p14;
	setp.lt.f32 	%p15, %f13, %f2;
	selp.f32 	%f8, %f13, %f2, %p15;
	setp.lt.f32 	%p16, %f3, %f8;
	selp.f32 	%f9, %f3, %f8, %p16;
	add.f32 	%f10, %f2, %f13;
	add.f32 	%f11, %f10, %f3;
	sub.f32 	%f12, %f11, %f9;
	sub.f32 	%f13, %f12, %f7;
$L__BB1_3:
	cvta.to.global.u64 	%rd10, %rd2;
	add.s64 	%rd12, %rd10, %rd9;
	st.global.f32 	[%rd12], %f13;
	ret;

}
	// .globl	_Z21depth_median_filter_hPfS_PiS0_S0_
.visible .entry _Z21depth_median_filter_hPfS_PiS0_S0_(
	.param .u64 .ptr .align 1 _Z21depth_median_filter_hPfS_PiS0_S0__param_0,
	.param .u64 .ptr .align 1 _Z21depth_median_filter_hPfS_PiS0_S0__param_1,
	.param .u64 .ptr .align 1 _Z21depth_median_filter_hPfS_PiS0_S0__param_2,
	.param .u64 .ptr .align 1 _Z21depth_median_filter_hPfS_PiS0_S0__param_3,
	.param .u64 .ptr .align 1 _Z21depth_median_filter_hPfS_PiS0_S0__param_4
)
{
	.reg .pred 	%p<17>;
	.reg .b32 	%r<13>;
	.reg .b32 	%f<14>;
	.reg .b64 	%rd<17>;

	ld.param.u64 	%rd3, [_Z21depth_median_filter_hPfS_PiS0_S0__param_0];
	ld.param.u64 	%rd4, [_Z21depth_median_filter_hPfS_PiS0_S0__param_1];
	ld.param.u64 	%rd5, [_Z21depth_median_filter_hPfS_PiS0_S0__param_2];
	ld.param.u64 	%rd6, [_Z21depth_median_filter_hPfS_PiS0_S0__param_3];
	cvta.to.global.u64 	%rd1, %rd4;
	cvta.to.global.u64 	%rd7, %rd6;
	cvta.to.global.u64 	%rd8, %rd5;
	ld.global.u32 	%r3, [%rd8];
	ld.global.u32 	%r1, [%rd7];
	mov.u32 	%r4, %tid.x;
	mov.u32 	%r5, %ctaid.x;
	mov.u32 	%r6, %ntid.x;
	mad.lo.s32 	%r2, %r5, %r6, %r4;
	div.s32 	%r7, %r2, %r1;
	mul.lo.s32 	%r8, %r7, %r1;
	sub.s32 	%r9, %r2, %r8;
	mul.wide.s32 	%rd9, %r2, 4;
	add.s64 	%rd2, %rd1, %rd9;
	ld.global.f32 	%f13, [%rd2];
	setp.eq.f32 	%p1, %f13, 0f00000000;
	setp.eq.s32 	%p2, %r7, 0;
	add.s32 	%r10, %r3, -1;
	setp.eq.s32 	%p3, %r7, %r10;
	or.pred  	%p4, %p2, %p3;
	or.pred  	%p5, %p4, %p1;
	setp.eq.s32 	%p6, %r9, 0;
	or.pred  	%p7, %p6, %p5;
	add.s32 	%r11, %r1, -1;
	setp.eq.s32 	%p8, %r9, %r11;
	or.pred  	%p9, %p8, %p7;
	@%p9 bra 	$L__BB2_3;
	sub.s32 	%r12, %r2, %r1;
	mul.wide.s32 	%rd10, %r12, 4;
	add.s64 	%rd11, %rd1, %rd10;
	ld.global.f32 	%f2, [%rd11];
	setp.eq.f32 	%p10, %f2, 0f00000000;
	mul.wide.s32 	%rd12, %r1, 4;
	add.s64 	%rd13, %rd2, %rd12;
	ld.global.f32 	%f3, [%rd13];
	setp.eq.f32 	%p11, %f3, 0f00000000;
	or.pred  	%p12, %p10, %p11;
	@%p12 bra 	$L__BB2_3;
	setp.gt.f32 	%p13, %f13, %f2;
	selp.f32 	%f6, %f13, %f2, %p13;
	setp.gt.f32 	%p14, %f3, %f6;
	selp.f32 	%f7, %f3, %f6, %p14;
	setp.lt.f32 	%p15, %f13, %f2;
	selp.f32 	%f8, %f13, %f2, %p15;
	setp.lt.f32 	%p16, %f3, %f8;
	selp.f32 	%f9, %f3, %f8, %p16;
	add.f32 	%f10, %f2, %f13;
	add.f32 	%f11, %f10, %f3;
	sub.f32 	%f12, %f11, %f9;
	sub.f32 	%f13, %f12, %f7;
$L__BB2_3:
	cvta.to.global.u64 	%rd14, %rd3;
	add.s64 	%rd16, %rd14, %rd9;
	st.global.f32 	[%rd16], %f13;
	ret;

}
	// .globl	_Z26convert_dmap_to_mili_meterPf
.visible .entry _Z26convert_dmap_to_mili_meterPf(
	.param .u64 .ptr .align 1 _Z26convert_dmap_to_mili_meterPf_param_0
)
{
	.reg .b32 	%r<5>;
	.reg .b32 	%f<3>;
	.reg .b64 	%rd<5>;

	ld.param.u64 	%rd1, [_Z26convert_dmap_to_mili_meterPf_param_0];
	cvta.to.global.u64 	%rd2, %rd1;
	mov.u32 	%r1, %tid.x;
	mov.u32 	%r2, %ctaid.x;
	mov.u32 	%r3, %ntid.x;
	mad.lo.s32 	%r4, %r2, %r3, %r1;
	mul.wide.s32 	%rd3, %r4, 4;
	add.s64 	%rd4, %rd2, %rd3;
	ld.global.f32 	%f1, [%rd4];
	mul.f32 	%f2, %f1, 0f447A0000;
	st.global.f32 	[%rd4], %f2;
	ret;

}


// ===== COMPILED SASS (sm_100) =====

	.target	sm_100

	.elftype	@"ET_EXEC"


//--------------------- .note.nv.tkinfo           --------------------------
	.section	.note.nv.tkinfo,"",@"SHT_NOTE"
	.sectionflags	@"SHF_NOTE_NV_TKINFO"
	.tkinfo
        /*0018*/ 	.word	0x00000002
        /*0030*/ 	.string	""
        /*0030*/ 	.string	"ptxas"
        /*0030*/ 	.string	"Cuda compilation tools, release 13.0, V13.0.88"
        /*0030*/ 	.string	"Build cuda_13.0.r13.0/compiler.36424714_0"
        /*0030*/ 	.string	"-arch sm_100 -m 64 "



//--------------------- .note.nv.cuinfo           --------------------------
	.section	.note.nv.cuinfo,"",@"SHT_NOTE"
	.sectionflags	@"SHF_NOTE_NV_CUINFO"
        /*0018*/ 	.short	0x0002
        /*001a*/ 	.short	0x0064
        /*001c*/ 	.short	0x0082
	.zero		2


//--------------------- .nv.info                  --------------------------
	.section	.nv.info,"",@"SHT_CUDA_INFO"
	.align	4


	//----- nvinfo : EIATTR_REGCOUNT
	.align		4
        /*0000*/ 	.byte	0x04, 0x2f
        /*0002*/ 	.short	(.L_1 - .L_0)
	.align		4
.L_0:
        /*0004*/ 	.word	index@(_Z20flying_points_filterPfS_PiS0_S_S_S0_)
        /*0008*/ 	.word	0x00000024


	//----- nvinfo : EIATTR_FRAME_SIZE
	.align		4
.L_1:
        /*000c*/ 	.byte	0x04, 0x11
        /*000e*/ 	.short	(.L_3 - .L_2)
	.align		4
.L_2:
        /*0010*/ 	.word	index@($__internal_0_$__cuda_sm3x_div_rn_noftz_f32_slowpath)
        /*0014*/ 	.word	0x00000000


	//----- nvinfo : EIATTR_FRAME_SIZE
	.align		4
.L_3:
        /*0018*/ 	.byte	0x04, 0x11
        /*001a*/ 	.short	(.L_5 - .L_4)
	.align		4
.L_4:
        /*001c*/ 	.word	index@(_Z20flying_points_filterPfS_PiS0_S_S_S0_)
        /*0020*/ 	.word	0x00000000


	//----- nvinfo : EIATTR_REGCOUNT
	.align		4
.L_5:
        /*0024*/ 	.byte	0x04, 0x2f
        /*0026*/ 	.short	(.L_7 - .L_6)
	.align		4
.L_6:
        /*0028*/ 	.word	index@(_Z21depth_median_filter_wPfS_PiS0_S0_)
        /*002c*/ 	.word	0x00000011


	//----- nvinfo : EIATTR_FRAME_SIZE
	.align		4
.L_7:
        /*0030*/ 	.byte	0x04, 0x11
        /*0032*/ 	.short	(.L_9 - .L_8)
	.align		4
.L_8:
        /*0034*/ 	.word	index@(_Z21depth_median_filter_wPfS_PiS0_S0_)
        /*0038*/ 	.word	0x00000000


	//----- nvinfo : EIATTR_REGCOUNT
	.align		4
.L_9:
        /*003c*/ 	.byte	0x04, 0x2f
        /*003e*/ 	.short	(.L_11 - .L_10)
	.align		4
.L_10:
        /*0040*/ 	.word	index@(_Z21depth_median_filter_hPfS_PiS0_S0_)
        /*0044*/ 	.word	0x00000013


	//----- nvinfo : EIATTR_FRAME_SIZE
	.align		4
.L_11:
        /*0048*/ 	.byte	0x04, 0x11
        /*004a*/ 	.short	(.L_13 - .L_12)
	.align		4
.L_12:
        /*004c*/ 	.word	index@(_Z21depth_median_filter_hPfS_PiS0_S0_)
        /*0050*/ 	.word	0x00000000


	//----- nvinfo : EIATTR_REGCOUNT
	.align		4
.L_13:
        /*0054*/ 	.byte	0x04, 0x2f
        /*0056*/ 	.short	(.L_15 - .L_14)
	.align		4
.L_14:
        /*0058*/ 	.word	index@(_Z26convert_dmap_to_mili_meterPf)
        /*005c*/ 	.word	0x00000008


	//----- nvinfo : EIATTR_FRAME_SIZE
	.align		4
.L_15:
        /*0060*/ 	.byte	0x04, 0x11
        /*0062*/ 	.short	(.L_17 - .L_16)
	.align		4
.L_16:
        /*0064*/ 	.word	index@(_Z26convert_dmap_to_mili_meterPf)
        /*0068*/ 	.word	0x00000000


	//----- nvinfo : EIATTR_MIN_STACK_SIZE
	.align		4
.L_17:
        /*006c*/ 	.byte	0x04, 0x12
        /*006e*/ 	.short	(.L_19 - .L_18)
	.align		4
.L_18:
        /*0070*/ 	.word	index@(_Z26convert_dmap_to_mili_meterPf)
        /*0074*/ 	.word	0x00000000


	//----- nvinfo : EIATTR_MIN_STACK_SIZE
	.align		4
.L_19:
        /*0078*/ 	.byte	0x04, 0x12
        /*007a*/ 	.short	(.L_21 - .L_20)
	.align		4
.L_20:
        /*007c*/ 	.word	index@(_Z21depth_median_filter_hPfS_PiS0_S0_)
        /*0080*/ 	.word	0x00000000


	//----- nvinfo : EIATTR_MIN_STACK_SIZE
	.align		4
.L_21:
        /*0084*/ 	.byte	0x04, 0x12
        /*0086*/ 	.short	(.L_23 - .L_22)
	.align		4
.L_22:
        /*0088*/ 	.word	index@(_Z21depth_median_filter_wPfS_PiS0_S0_)
        /*008c*/ 	.word	0x00000000


	//----- nvinfo : EIATTR_MIN_STACK_SIZE
	.align		4
.L_23:
        /*0090*/ 	.byte	0x04, 0x12
        /*0092*/ 	.short	(.L_25 - .L_24)
	.align		4
.L_24:
        /*0094*/ 	.word	index@(_Z20flying_points_filterPfS_PiS0_S_S_S0_)
        /*0098*/ 	.word	0x00000000
.L_25:


//--------------------- .nv.compat                --------------------------
	.section	.nv.compat,"",@"SHT_CUDA_COMPAT_INFO"
	.align	4
        /*0000*/ 	.byte	0x02, 0x09, 0x00, 0x00, 0x02, 0x02, 0x01, 0x00, 0x02, 0x05, 0x05, 0x00, 0x03, 0x07, 0x01, 0x01
        /*0010*/ 	.byte	0x02, 0x03, 0x00, 0x00, 0x02, 0x06, 0x01, 0x00, 0x04, 0x0b, 0x08, 0x00, 0x01, 0x00, 0x00, 0x00
        /*0020*/ 	.byte	0x00, 0x00, 0x00, 0x00


//--------------------- .nv.info._Z26convert_dmap_to_mili_meterPf --------------------------
	.section	.nv.info._Z26convert_dmap_to_mili_meterPf,"",@"SHT_CUDA_INFO"
	.sectionflags	@""
	.align	4


	//----- nvinfo : EIATTR_CUDA_API_VERSION
	.align		4
        /*0000*/ 	.byte	0x04, 0x37
        /*0002*/ 	.short	(.L_27 - .L_26)
.L_26:
        /*0004*/ 	.word	0x00000082


	//----- nvinfo : EIATTR_KPARAM_INFO
	.align		4
.L_27:
        /*0008*/ 	.byte	0x04, 0x17
        /*000a*/ 	.short	(.L_29 - .L_28)
.L_28:
        /*000c*/ 	.word	0x00000000
        /*0010*/ 	.short	0x0000
        /*0012*/ 	.short	0x0000
        /*0014*/ 	.byte	0x00, 0xf5, 0x21, 0x00


	//----- nvinfo : EIATTR_SPARSE_MMA_MASK
	.align		4
.L_29:
        /*0018*/ 	.byte	0x03, 0x50
        /*001a*/ 	.short	0x0000


	//----- nvinfo : EIATTR_MAXREG_COUNT
	.align		4
        /*001c*/ 	.byte	0x03, 0x1b
        /*001e*/ 	.short	0x00ff


	//----- nvinfo : EIATTR_MERCURY_ISA_VERSION
	.align		4
        /*0020*/ 	.byte	0x03, 0x5f
        /*0022*/ 	.short	0x0101


	//----- nvinfo : EIATTR_VRC_CTA_INIT_COUNT
	.align		4
        /*0024*/ 	.byte	0x02, 0x4a
	.zero		1
	.zero		1


	//----- nvinfo : EIATTR_EXIT_INSTR_OFFSETS
	.align		4
        /*0028*/ 	.byte	0x04, 0x1c
        /*002a*/ 	.short	(.L_31 - .L_30)


	//   ....[0]....
.L_30:
        /*002c*/ 	.word	0x000000b0


	//----- nvinfo : EIATTR_CBANK_PARAM_SIZE
	.align		4
.L_31:
        /*0030*/ 	.byte	0x03, 0x19
        /*0032*/ 	.short	0x0008


	//----- nvinfo : EIATTR_PARAM_CBANK
	.align		4
        /*0034*/ 	.byte	0x04, 0x0a
        /*0036*/ 	.short	(.L_33 - .L_32)
	.align		4
.L_32:
        /*0038*/ 	.word	index@(.nv.constant0._Z26convert_dmap_to_mili_meterPf)
        /*003c*/ 	.short	0x0380
        /*003e*/ 	.short	0x0008


	//----- nvinfo : EIATTR_SW_WAR
	.align		4
.L_33:
        /*0040*/ 	.byte	0x04, 0x36
        /*0042*/ 	.short	(.L_35 - .L_34)
.L_34:
        /*0044*/ 	.word	0x00000008
.L_35:


//--------------------- .nv.info._Z21depth_median_filter_hPfS_PiS0_S0_ --------------------------
	.section	.nv.info._Z21depth_median_filter_hPfS_PiS0_S0_,"",@"SHT_CUDA_INFO"
	.sectionflags	@""
	.align	4


	//----- nvinfo : EIATTR_CUDA_API_VERSION
	.align		4
        /*0000*/ 	.byte	0x04, 0x37
        /*0002*/ 	.short	(.L_37 - .L_36)
.L_36:
        /*0004*/ 	.word	0x00000082


	//----- nvinfo : EIATTR_KPARAM_INFO
	.align		4
.L_37:
        /*0008*/ 	.byte	0x04, 0x17
        /*000a*/ 	.short	(.L_39 - .L_38)
.L_38:
        /*000c*/ 	.word	0x00000000
        /*0010*/ 	.short	0x0004
        /*0012*/ 	.short	0x0020
        /*0014*/ 	.byte	0x00, 0xf5, 0x21, 0x00


	//----- nvinfo : EIATTR_KPARAM_INFO
	.align		4
.L_39:
        /*0018*/ 	.byte	0x04, 0x17
        /*001a*/ 	.short	(.L_41 - .L_40)
.L_40:
        /*001c*/ 	.word	0x00000000
        /*0020*/ 	.short	0x0003
        /*0022*/ 	.short	0x0018
        /*0024*/ 	.byte	0x00, 0xf5, 0x21, 0x00


	//----- nvinfo : EIATTR_KPARAM_INFO
	.align		4
.L_41:
        /*0028*/ 	.byte	0x04, 0x17
        /*002a*/ 	.short	(.L_43 - .L_42)
.L_42:
        /*002c*/ 	.word	0x00000000
        /*0030*/ 	.short	0x0002
        /*0032*/ 	.short	0x0010
        /*0034*/ 	.byte	0x00, 0xf5, 0x21, 0x00


	//----- nvinfo : EIATTR_KPARAM_INFO
	.align		4
.L_43:
        /*0038*/ 	.byte	0x04, 0x17
        /*003a*/ 	.short	(.L_45 - .L_44)
.L_44:
        /*003c*/ 	.word	0x00000000
        /*0040*/ 	.short	0x0001
        /*0042*/ 	.short	0x0008
        /*0044*/ 	.byte	0x00, 0xf5, 0x21, 0x00


	//----- nvinfo : EIATTR_KPARAM_INFO
	.align		4
.L_45:
        /*0048*/ 	.byte	0x04, 0x17
        /*004a*/ 	.short	(.L_47 - .L_46)
.L_46:
        /*004c*/ 	.word	0x00000000
        /*0050*/ 	.short	0x0000
        /*0052*/ 	.short	0x0000
        /*0054*/ 	.byte	0x00, 0xf5, 0x21, 0x00


	//----- nvinfo : EIATTR_SPARSE_MMA_MASK
	.align		4
.L_47:
        /*0058*/ 	.byte	0x03, 0x50
        /*005a*/ 	.short	0x0000


	//----- nvinfo : EIATTR_MAXREG_COUNT
	.align		4
        /*005c*/ 	.byte	0x03, 0x1b
        /*005e*/ 	.short	0x00ff


	//----- nvinfo : EIATTR_MERCURY_ISA_VERSION
	.align		4
        /*0060*/ 	.byte	0x03, 0x5f
        /*0062*/ 	.short	0x0101


	//----- nvinfo : EIATTR_VRC_CTA_INIT_COUNT
	.align		4
        /*0064*/ 	.byte	0x02, 0x4a
	.zero		1
	.zero		1


	//----- nvinfo : EIATTR_EXIT_INSTR_OFFSETS
	.align		4
        /*0068*/ 	.byte	0x04, 0x1c
        /*006a*/ 	.short	(.L_49 - .L_48)


	//   ....[0]....
.L_48:
        /*006c*/ 	.word	0x00000480


	//----- nvinfo : EIATTR_CRS_STACK_SIZE
	.align		4
.L_49:
        /*0070*/ 	.byte	0x04, 0x1e
        /*0072*/ 	.short	(.L_51 - .L_50)
.L_50:
        /*0074*/ 	.word	0x00000000


	//----- nvinfo : EIATTR_CBANK_PARAM_SIZE
	.align		4
.L_51:
        /*0078*/ 	.byte	0x03, 0x19
        /*007a*/ 	.short	0x0028


	//----- nvinfo : EIATTR_PARAM_CBANK
	.align		4
        /*007c*/ 	.byte	0x04, 0x0a
        /*007e*/ 	.short	(.L_53 - .L_52)
	.align		4
.L_52:
        /*0080*/ 	.word	index@(.nv.constant0._Z21depth_median_filter_hPfS_PiS0_S0_)
        /*0084*/ 	.short	0x0380
        /*0086*/ 	.short	0x0028


	//----- nvinfo : EIATTR_SW_WAR
	.align		4
.L_53:
        /*0088*/ 	.byte	0x04, 0x36
        /*008a*/ 	.short	(.L_55 - .L_54)
.L_54:
        /*008c*/ 	.word	0x00000008
.L_55:


//--------------------- .nv.info._Z21depth_median_filter_wPfS_PiS0_S0_ --------------------------
	.section	.nv.info._Z21depth_median_filter_wPfS_PiS0_S0_,"",@"SHT_CUDA_INFO"
	.sectionflags	@""
	.align	4


	//----- nvinfo : EIATTR_CUDA_API_VERSION
	.align		4
        /*0000*/ 	.byte	0x04, 0x37
        /*0002*/ 	.short	(.L_57 - .L_56)
.L_56:
        /*0004*/ 	.word	0x00000082


	//----- nvinfo : EIATTR_KPARAM_INFO
	.align		4
.L_57:
        /*0008*/ 	.byte	0x04, 0x17
        /*000a*/ 	.short	(.L_59 - .L_58)
.L_58:
        /*000c*/ 	.word	0x00000000
        /*0010*/ 	.short	0x0004
        /*0012*/ 	.short	0x0020
        /*0014*/ 	.byte	0x00, 0xf5, 0x21, 0x00


	//----- nvinfo : EIATTR_KPARAM_INFO
	.align		4
.L_59:
        /*0018*/ 	.byte	0x04, 0x17
        /*001a*/ 	.short	(.L_61 - .L_60)
.L_60:
        /*001c*/ 	.word	0x00000000
        /*0020*/ 	.short	0x0003
        /*0022*/ 	.short	0x0018
        /*0024*/ 	.byte	0x00, 0xf5, 0x21, 0x00


	//----- nvinfo : EIATTR_KPARAM_INFO
	.align		4
.L_61:
        /*0028*/ 	.byte	0x04, 0x17
        /*002a*/ 	.short	(.L_63 - .L_62)
.L_62:
        /*002c*/ 	.word	0x00000000
        /*0030*/ 	.short	0x0002
        /*0032*/ 	.short	0x0010
        /*0034*/ 	.byte	0x00, 0xf5, 0x21, 0x00


	//----- nvinfo : EIATTR_KPARAM_INFO
	.align		4
.L_63:
        /*0038*/ 	.byte	0x04, 0x17
        /*003a*/ 	.short	(.L_65 - .L_64)
.L_64:
        /*003c*/ 	.word	0x00000000
        /*0040*/ 	.short	0x0001
        /*0042*/ 	.short	0x0008
        /*0044*/ 	.byte	0x00, 0xf5, 0x21, 0x00


	//----- nvinfo : EIATTR_KPARAM_INFO
	.align		4
.L_65:
        /*0048*/ 	.byte	0x04, 0x17
        /*004a*/ 	.short	(.L_67 - .L_66)
.L_66:
        /*004c*/ 	.word	0x00000000
        /*0050*/ 	.short	0x0000
        /*0052*/ 	.short	0x0000
        /*0054*/ 	.byte	0x00, 0xf5, 0x21, 0x00


	//----- nvinfo : EIATTR_SPARSE_MMA_MASK
	.align		4
.L_67:
        /*0058*/ 	.byte	0x03, 0x50
        /*005a*/ 	.short	0x0000


	//----- nvinfo : EIATTR_MAXREG_COUNT
	.align		4
        /*005c*/ 	.byte	0x03, 0x1b
        /*005e*/ 	.short	0x00ff


	//----- nvinfo : EIATTR_MERCURY_ISA_VERSION
	.align		4
        /*0060*/ 	.byte	0x03, 0x5f
        /*0062*/ 	.short	0x0101


	//----- nvinfo : EIATTR_VRC_CTA_INIT_COUNT
	.align		4
        /*0064*/ 	.byte	0x02, 0x4a
	.zero		1
	.zero		1


	//----- nvinfo : EIATTR_EXIT_INSTR_OFFSETS
	.align		4
        /*0068*/ 	.byte	0x04, 0x1c
        /*006a*/ 	.short	(.L_69 - .L_68)


	//   ....[0]....
.L_68:
        /*006c*/ 	.word	0x00000450


	//----- nvinfo : EIATTR_CRS_STACK_SIZE
	.align		4
.L_69:
        /*0070*/ 	.byte	0x04, 0x1e
        /*0072*/ 	.short	(.L_71 - .L_70)
.L_70:
        /*0074*/ 	.word	0x00000000


	//----- nvinfo : EIATTR_CBANK_PARAM_SIZE
	.align		4
.L_71:
        /*0078*/ 	.byte	0x03, 0x19
        /*007a*/ 	.short	0x0028


	//----- nvinfo : EIATTR_PARAM_CBANK
	.align		4
        /*007c*/ 	.byte	0x04, 0x0a
        /*007e*/ 	.short	(.L_73 - .L_72)
	.align		4
.L_72:
        /*0080*/ 	.word	index@(.nv.constant0._Z21depth_median_filter_wPfS_PiS0_S0_)
        /*0084*/ 	.short	0x0380
        /*0086*/ 	.short	0x0028


	//----- nvinfo : EIATTR_SW_WAR
	.align		4
.L_73:
        /*0088*/ 	.byte	0x04, 0x36
        /*008a*/ 	.short	(.L_75 - .L_74)
.L_74:
        /*008c*/ 	.word	0x00000008
.L_75:


//--------------------- .nv.info._Z20flying_points_filterPfS_PiS0_S_S_S0_ --------------------------
	.section	.nv.info._Z20flying_points_filterPfS_PiS0_S_S_S0_,"",@"SHT_CUDA_INFO"
	.sectionflags	@""
	.align	4


	//----- nvinfo : EIATTR_CUDA_API_VERSION
	.align		4
        /*0000*/ 	.byte	0x04, 0x37
        /*0002*/ 	.short	(.L_77 - .L_76)
.L_76:
        /*0004*/ 	.word	0x00000082


	//----- nvinfo : EIATTR_KPARAM_INFO
	.align		4
.L_77:
        /*0008*/ 	.byte	0x04, 0x17
        /*000a*/ 	.short	(.L_79 - .L_78)
.L_78:
        /*000c*/ 	.word	0x00000000
        /*0010*/ 	.short	0x0006
        /*0012*/ 	.short	0x0030
        /*0014*/ 	.byte	0x00, 0xf5, 0x21, 0x00


	//----- nvinfo : EIATTR_KPARAM_INFO
	.align		4
.L_79:
        /*0018*/ 	.byte	0x04, 0x17
        /*001a*/ 	.short	(.L_81 - .L_80)
.L_80:
        /*001c*/ 	.word	0x00000000
        /*0020*/ 	.short	0x0005
        /*0022*/ 	.short	0x0028
        /*0024*/ 	.byte	0x00, 0xf5, 0x21, 0x00


	//----- nvinfo : EIATTR_KPARAM_INFO
	.align		4
.L_81:
        /*0028*/ 	.byte	0x04, 0x17
        /*002a*/ 	.short	(.L_83 - .L_82)
.L_82:
        /*002c*/ 	.word	0x00000000
        /*0030*/ 	.short	0x0004
        /*0032*/ 	.short	0x0020
        /*0034*/ 	.byte	0x00, 0xf5, 0x21, 0x00


	//----- nvinfo : EIATTR_KPARAM_INFO
	.align		4
.L_83:
        /*0038*/ 	.byte	0x04, 0x17
        /*003a*/ 	.short	(.L_85 - .L_84)
.L_84:
        /*003c*/ 	.word	0x00000000
        /*0040*/ 	.short	0x0003
        /*0042*/ 	.short	0x0018
        /*0044*/ 	.byte	0x00, 0xf5, 0x21, 0x00


	//----- nvinfo : EIATTR_KPARAM_INFO
	.align		4
.L_85:
        /*0048*/ 	.byte	0x04, 0x17
        /*004a*/ 	.short	(.L_87 - .L_86)
.L_86:
        /*004c*/ 	.word	0x00000000
        /*0050*/ 	.short	0x0002
        /*0052*/ 	.short	0x0010
        /*0054*/ 	.byte	0x00, 0xf5, 0x21, 0x00


	//----- nvinfo : EIATTR_KPARAM_INFO
	.align		4
.L_87:
        /*0058*/ 	.byte	0x04, 0x17
        /*005a*/ 	.short	(.L_89 - .L_88)
.L_88:
        /*005c*/ 	.word	0x00000000
        /*0060*/ 	.short	0x0001
        /*0062*/ 	.short	0x0008
        /*0064*/ 	.byte	0x00, 0xf5, 0x21, 0x00


	//----- nvinfo : EIATTR_KPARAM_INFO
	.align		4
.L_89:
        /*0068*/ 	.byte	0x04, 0x17
        /*006a*/ 	.short	(.L_91 - .L_90)
.L_90:
        /*006c*/ 	.word	0x00000000
        /*0070*/ 	.short	0x0000
        /*0072*/ 	.short	0x0000
        /*0074*/ 	.byte	0x00, 0xf5, 0x21, 0x00


	//----- nvinfo : EIATTR_SPARSE_MMA_MASK
	.align		4
.L_91:
        /*0078*/ 	.byte	0x03, 0x50
        /*007a*/ 	.short	0x0000


	//----- nvinfo : EIATTR_MAXREG_COUNT
	.align		4
        /*007c*/ 	.byte	0x03, 0x1b
        /*007e*/ 	.short	0x00ff


	//----- nvinfo : EIATTR_MERCURY_ISA_VERSION
	.align		4
        /*0080*/ 	.byte	0x03, 0x5f
        /*0082*/ 	.short	0x0101


	//----- nvinfo : EIATTR_VRC_CTA_INIT_COUNT
	.align		4
        /*0084*/ 	.byte	0x02, 0x4a
	.zero		1
	.zero		1


	//----- nvinfo : EIATTR_EXIT_INSTR_OFFSETS
	.align		4
        /*0088*/ 	.byte	0x04, 0x1c
        /*008a*/ 	.short	(.L_93 - .L_92)


	//   ....[0]....
.L_92:
        /*008c*/ 	.word	0x00000370


	//   ....[1]....
        /*0090*/ 	.word	0x00002360


	//   ....[2]....
        /*0094*/ 	.word	0x00002380


	//----- nvinfo : EIATTR_CRS_STACK_SIZE
	.align		4
.L_93:
        /*0098*/ 	.byte	0x04, 0x1e
        /*009a*/ 	.short	(.L_95 - .L_94)
.L_94:
        /*009c*/ 	.word	0x00000000


	//----- nvinfo : EIATTR_CBANK_PARAM_SIZE
	.align		4
.L_95:
        /*00a0*/ 	.byte	0x03, 0x19
        /*00a2*/ 	.short	0x0038


	//----- nvinfo : EIATTR_PARAM_CBANK
	.align		4
        /*00a4*/ 	.byte	0x04, 0x0a
        /*00a6*/ 	.short	(.L_97 - .L_96)
	.align		4
.L_96:
        /*00a8*/ 	.word	index@(.nv.constant0._Z20flying_points_filterPfS_PiS0_S_S_S0_)
        /*00ac*/ 	.short	0x0380
        /*00ae*/ 	.short	0x0038


	//----- nvinfo : EIATTR_SW_WAR
	.align		4
.L_97:
        /*00b0*/ 	.byte	0x04, 0x36
        /*00b2*/ 	.short	(.L_99 - .L_98)
.L_98:
        /*00b4*/ 	.word	0x00000008
.L_99:


//--------------------- .nv.callgraph             --------------------------
	.section	.nv.callgraph,"",@"SHT_CUDA_CALLGRAPH"
	.align	4
	.sectionentsize	8
	.align		4
        /*0000*/ 	.word	0x00000000
	.align		4
        /*0004*/ 	.word	0xffffffff
	.align		4
        /*0008*/ 	.word	0x00000000
	.align		4
        /*000c*/ 	.word	0xfffffffe
	.align		4
        /*0010*/ 	.word	0x00000000
	.align		4
        /*0014*/ 	.word	0xfffffffd
	.align		4
        /*0018*/ 	.word	0x00000000
	.align		4
        /*001c*/ 	.word	0xfffffffc


//--------------------- .text._Z26convert_dmap_to_mili_meterPf --------------------------
	.section	.text._Z26convert_dmap_to_mili_meterPf,"ax",@progbits
	.align	128
        .global         _Z26convert_dmap_to_mili_meterPf
        .type           _Z26convert_dmap_to_mili_meterPf,@function
        .size           _Z26convert_dmap_to_mili_meterPf,(.L_x_79 - _Z26convert_dmap_to_mili_meterPf)
        .other          _Z26convert_dmap_to_mili_meterPf,@"STO_CUDA_ENTRY STV_DEFAULT"
_Z26convert_dmap_to_mili_meterPf:
.text._Z26convert_dmap_to_mili_meterPf:
[----:B------:R-:W-:Y:S01]  /*0000*/  LDC R1, c[0x0][0x37c] ;  /* 0x0000df00ff017b82 */ /* 0x000fe20000000800 */
[----:B------:R-:W0:Y:S07]  /*0010*/  S2R R5, SR_TID.X ;  /* 0x0000000000057919 */ /* 0x000e2e0000002100 */
[----:B------:R-:W0:Y:S01]  /*0020*/  S2UR UR6, SR_CTAID.X ;  /* 0x00000000000679c3 */ /* 0x000e220000002500 */
[----:B------:R-:W1:Y:S07]  /*0030*/  LDCU.64 UR4, c[0x0][0x358] ;  /* 0x00006b00ff0477ac */ /* 0x000e6e0008000a00 */
[----:B------:R-:W0:Y:S08]  /*0040*/  LDC R0, c[0x0][0x360] ;  /* 0x0000d800ff007b82 */ /* 0x000e300000000800 */
[----:B------:R-:W2:Y:S01]  /*0050*/  LDC.64 R2, c[0x0][0x380] ;  /* 0x0000e000ff027b82 */ /* 0x000ea20000000a00 */
[----:B0-----:R-:W-:-:S04]  /*0060*/  IMAD R5, R0, UR6, R5 ;  /* 0x0000000600057c24 */ /* 0x001fc8000f8e0205 */
[----:B--2---:R-:W-:-:S05]  /*0070*/  IMAD.WIDE R2, R5, 0x4, R2 ;  /* 0x0000000405027825 */ /* 0x004fca00078e0202 */
[----:B-1----:R-:W2:Y:S02]  /*0080*/  LDG.E R0, desc[UR4][R2.64] ;  /* 0x0000000402007981 */ /* 0x002ea4000c1e1900 */
[----:B--2---:R-:W-:-:S05]  /*0090*/  FMUL R5, R0, 1000 ;  /* 0x447a000000057820 */ /* 0x004fca0000400000 */
[----:B------:R-:W-:Y:S01]  /*00a0*/  STG.E desc[UR4][R2.64], R5 ;  /* 0x0000000502007986 */ /* 0x000fe2000c101904 */
[----:B------:R-:W-:Y:S05]  /*00b0*/  EXIT ;  /* 0x000000000000794d */ /* 0x000fea0003800000 */
.L_x_0:
[----:B------:R-:W-:-:S00]  /*00c0*/  BRA `(.L_x_0) ;  /* 0xfffffffc00fc7947 */ /* 0x000fc0000383ffff */
[----:B------:R-:W-:-:S00]  /*00d0*/  NOP ;  /* 0x0000000000007918 */ /* 0x000fc00000000000 */
        /* <DEDUP_REMOVED lines=10> */
.L_x_79:


//--------------------- .text._Z21depth_median_filter_hPfS_PiS0_S0_ --------------------------
	.section	.text._Z21depth_median_filter_hPfS_PiS0_S0_,"ax",@progbits
	.align	128
        .global         _Z21depth_median_filter_hPfS_PiS0_S0_
        .type           _Z21depth_median_filter_hPfS_PiS0_S0_,@function
        .size           _Z21depth_median_filter_hPfS_PiS0_S0_,(.L_x_80 - _Z21depth_median_filter_hPfS_PiS0_S0_)
        .other          _Z21depth_median_filter_hPfS_PiS0_S0_,@"STO_CUDA_ENTRY STV_DEFAULT"
_Z21depth_median_filter_hPfS_PiS0_S0_:
.text._Z21depth_median_filter_hPfS_PiS0_S0_:
[----:B------:R-:W-:Y:S08]  /*0000*/  LDC R1, c[0x0][0x37c] ;  /* 0x0000df00ff017b82 */ /* 0x000ff00000000800 */
[----:B------:R-:W0:Y:S01]  /*0010*/  LDC.64 R10, c[0x0][0x398] ;  /* 0x0000e600ff0a7b82 */ /* 0x000e220000000a00 */
[----:B------:R-:W0:Y:S01]  /*0020*/  LDCU.64 UR4, c[0x0][0x358] ;  /* 0x00006b00ff0477ac */ /* 0x000e220008000a00 */
[----:B------:R-:W1:Y:S06]  /*0030*/  S2R R8, SR_TID.X ;  /* 0x0000000000087919 */ /* 0x000e6c0000002100 */
[----:B------:R-:W2:Y:S08]  /*0040*/  LDC.64 R6, c[0x0][0x390] ;  /* 0x0000e400ff067b82 */ /* 0x000eb00000000a00 */
[----:B------:R-:W1:Y:S01]  /*0050*/  S2UR UR6, SR_CTAID.X ;  /* 0x00000000000679c3 */ /* 0x000e620000002500 */
[----:B0-----:R-:W3:Y:S07]  /*0060*/  LDG.E R9, desc[UR4][R10.64] ;  /* 0x000000040a097981 */ /* 0x001eee000c1e1900 */
[----:B------:R-:W1:Y:S01]  /*0070*/  LDC R5, c[0x0][0x360] ;  /* 0x0000d800ff057b82 */ /* 0x000e620000000800 */
[----:B--2---:R0:W2:Y:S07]  /*0080*/  LDG.E R6, desc[UR4][R6.64] ;  /* 0x0000000406067981 */ /* 0x0040ae000c1e1900 */
[----:B------:R-:W4:Y:S01]  /*0090*/  LDC.64 R2, c[0x0][0x388] ;  /* 0x0000e200ff027b82 */ /* 0x000f220000000a00 */
[----:B-1----:R-:W-:-:S04]  /*00a0*/  IMAD R8, R5, UR6, R8 ;  /* 0x0000000605087c24 */ /* 0x002fc8000f8e0208 */
[----:B----4-:R-:W-:-:S05]  /*00b0*/  IMAD.WIDE R4, R8, 0x4, R2 ;  /* 0x0000000408047825 */ /* 0x010fca00078e0202 */
[----:B------:R-:W4:Y:S01]  /*00c0*/  LDG.E R0, desc[UR4][R4.64] ;  /* 0x0000000404007981 */ /* 0x000f22000c1e1900 */
[----:B------:R-:W-:Y:S01]  /*00d0*/  IABS R16, R8 ;  /* 0x0000000800107213 */ /* 0x000fe20000000000 */
[----:B------:R-:W-:Y:S01]  /*00e0*/  BSSY.RECONVERGENT B0, `(.L_x_1) ;  /* 0x0000038000007945 */ /* 0x000fe20003800200 */
[----:B---3--:R-:W-:-:S04]  /*00f0*/  IABS R14, R9 ;  /* 0x00000009000e7213 */ /* 0x008fc80000000000 */
[----:B------:R-:W1:Y:S08]  /*0100*/  I2F.RP R12, R14 ;  /* 0x0000000e000c7306 */ /* 0x000e700000209400 */
[----:B-1----:R-:W1:Y:S02]  /*0110*/  MUFU.RCP R12, R12 ;  /* 0x0000000c000c7308 */ /* 0x002e640000001000 */
[----:B-1----:R-:W-:-:S06]  /*0120*/  VIADD R10, R12, 0xffffffe ;  /* 0x0ffffffe0c0a7836 */ /* 0x002fcc0000000000 */
[----:B------:R1:W0:Y:S01]  /*0130*/  F2I.FTZ.U32.TRUNC.NTZ R11, R10 ;  /* 0x0000000a000b7305 */ /* 0x000222000021f000 */
[----:B------:R-:W-:Y:S01]  /*0140*/  IABS R13, R9 ;  /* 0x00000009000d7213 */ /* 0x000fe20000000000 */
[----:B-1----:R-:W-:Y:S02]  /*0150*/  IMAD.MOV.U32 R10, RZ, RZ, RZ ;  /* 0x000000ffff0a7224 */ /* 0x002fe400078e00ff */
[----:B0-----:R-:W-:-:S04]  /*0160*/  IMAD.MOV R7, RZ, RZ, -R11 ;  /* 0x000000ffff077224 */ /* 0x001fc800078e0a0b */
[----:B------:R-:W-:-:S04]  /*0170*/  IMAD R7, R7, R14, RZ ;  /* 0x0000000e07077224 */ /* 0x000fc800078e02ff */
[----:B------:R-:W-:-:S04]  /*0180*/  IMAD.HI.U32 R11, R11, R7, R10 ;  /* 0x000000070b0b7227 */ /* 0x000fc800078e000a */
[----:B------:R-:W-:Y:S02]  /*0190*/  IMAD.MOV R7, RZ, RZ, -R13 ;  /* 0x000000ffff077224 */ /* 0x000fe400078e0a0d */
[----:B------:R-:W-:-:S04]  /*01a0*/  IMAD.HI.U32 R11, R11, R16, RZ ;  /* 0x000000100b0b7227 */ /* 0x000fc800078e00ff */
[----:B------:R-:W-:-:S05]  /*01b0*/  IMAD R7, R11, R7, R16 ;  /* 0x000000070b077224 */ /* 0x000fca00078e0210 */
[----:B------:R-:W-:-:S13]  /*01c0*/  ISETP.GT.U32.AND P2, PT, R14, R7, PT ;  /* 0x000000070e00720c */ /* 0x000fda0003f44070 */
[----:B------:R-:W-:-:S05]  /*01d0*/  @!P2 IMAD.IADD R7, R7, 0x1, -R14 ;  /* 0x000000010707a824 */ /* 0x000fca00078e0a0e */
[----:B------:R-:W-:Y:S02]  /*01e0*/  ISETP.GE.U32.AND P0, PT, R7, R14, PT ;  /* 0x0000000e0700720c */ /* 0x000fe40003f06070 */
[----:B------:R-:W-:Y:S01]  /*01f0*/  LOP3.LUT R7, R8, R9, RZ, 0x3c, !PT ;  /* 0x0000000908077212 */ /* 0x000fe200078e3cff */
[----:B------:R-:W-:Y:S01]  /*0200*/  @!P2 VIADD R11, R11, 0x1 ;  /* 0x000000010b0ba836 */ /* 0x000fe20000000000 */
[----:B------:R-:W-:Y:S02]  /*0210*/  ISETP.NE.AND P2, PT, R9, RZ, PT ;  /* 0x000000ff0900720c */ /* 0x000fe40003f45270 */
[----:B------:R-:W-:Y:S01]  /*0220*/  ISETP.GE.AND P1, PT, R7, RZ, PT ;  /* 0x000000ff0700720c */ /* 0x000fe20003f26270 */
[----:B--2---:R-:W-:Y:S02]  /*0230*/  VIADD R10, R6, 0xffffffff ;  /* 0xffffffff060a7836 */ /* 0x004fe40000000000 */
[----:B------:R-:W0:Y:S04]  /*0240*/  LDC.64 R6, c[0x0][0x380] ;  /* 0x0000e000ff067b82 */ /* 0x000e280000000a00 */
[----:B------:R-:W-:-:S06]  /*0250*/  @P0 IADD3 R11, PT, PT, R11, 0x1, RZ ;  /* 0x000000010b0b0810 */ /* 0x000fcc0007ffe0ff */
[----:B------:R-:W-:Y:S01]  /*0260*/  @!P1 IMAD.MOV R11, RZ, RZ, -R11 ;  /* 0x000000ffff0b9224 */ /* 0x000fe200078e0a0b */
[----:B------:R-:W-:-:S04]  /*0270*/  @!P2 LOP3.LUT R11, RZ, R9, RZ, 0x33, !PT ;  /* 0x00000009ff0ba212 */ /* 0x000fc800078e33ff */
[----:B------:R-:W-:Y:S01]  /*0280*/  ISETP.NE.AND P0, PT, R11, R10, PT ;  /* 0x0000000a0b00720c */ /* 0x000fe20003f05270 */
[----:B------:R-:W-:-:S03]  /*0290*/  IMAD.MOV R10, RZ, RZ, -R11 ;  /* 0x000000ffff0a7224 */ /* 0x000fc600078e0a0b */
[----:B------:R-:W-:Y:S01]  /*02a0*/  ISETP.EQ.OR P0, PT, R11, RZ, !P0 ;  /* 0x000000ff0b00720c */ /* 0x000fe20004702670 */
[----:B------:R-:W-:-:S03]  /*02b0*/  IMAD R10, R9, R10, R8 ;  /* 0x0000000a090a7224 */ /* 0x000fc600078e0208 */
[----:B----4-:R-:W-:Y:S02]  /*02c0*/  FSETP.EQ.OR P0, PT, R0, RZ, P0 ;  /* 0x000000ff0000720b */ /* 0x010fe40000702400 */
[----:B------:R-:W-:Y:S02]  /*02d0*/  IADD3 R11, PT, PT, R9, -0x1, RZ ;  /* 0xffffffff090b7810 */ /* 0x000fe40007ffe0ff */
[----:B------:R-:W-:-:S04]  /*02e0*/  ISETP.EQ.OR P0, PT, R10, RZ, P0 ;  /* 0x000000ff0a00720c */ /* 0x000fc80000702670 */
[----:B------:R-:W-:Y:S01]  /*02f0*/  ISETP.EQ.OR P0, PT, R10, R11, P0 ;  /* 0x0000000b0a00720c */ /* 0x000fe20000702670 */
[----:B0-----:R-:W-:-:S12]  /*0300*/  IMAD.WIDE R6, R8, 0x4, R6 ;  /* 0x0000000408067825 */ /* 0x001fd800078e0206 */
[----:B------:R-:W-:Y:S05]  /*0310*/  @P0 BRA `(.L_x_2) ;  /* 0x0000000000500947 */ /* 0x000fea0003800000 */
[----:B------:R-:W-:Y:S02]  /*0320*/  IMAD.IADD R11, R8, 0x1, -R9 ;  /* 0x00000001080b7824 */ /* 0x000fe400078e0a09 */
[----:B------:R-:W-:-:S04]  /*0330*/  IMAD.WIDE R4, R9, 0x4, R4 ;  /* 0x0000000409047825 */ /* 0x000fc800078e0204 */
[----:B------:R-:W-:Y:S02]  /*0340*/  IMAD.WIDE R2, R11, 0x4, R2 ;  /* 0x000000040b027825 */ /* 0x000fe400078e0202 */
[----:B------:R-:W2:Y:S04]  /*0350*/  LDG.E R4, desc[UR4][R4.64] ;  /* 0x0000000404047981 */ /* 0x000ea8000c1e1900 */
[----:B------:R-:W3:Y:S01]  /*0360*/  LDG.E R3, desc[UR4][R2.64] ;  /* 0x0000000402037981 */ /* 0x000ee2000c1e1900 */
[----:B--2---:R-:W-:-:S04]  /*0370*/  FSETP.NEU.AND P0, PT, R4, RZ, PT ;  /* 0x000000ff0400720b */ /* 0x004fc80003f0d000 */
[----:B---3--:R-:W-:-:S13]  /*0380*/  FSETP.EQ.OR P0, PT, R3, RZ, !P0 ;  /* 0x000000ff0300720b */ /* 0x008fda0004702400 */
[----:B------:R-:W-:Y:S05]  /*0390*/  @P0 BRA `(.L_x_2) ;  /* 0x0000000000300947 */ /* 0x000fea0003800000 */
[CC--:B------:R-:W-:Y:S02]  /*03a0*/  FSETP.GEU.AND P1, PT, R0.reuse, R3.reuse, PT ;  /* 0x000000030000720b */ /* 0x0c0fe40003f2e000 */
[CC--:B------:R-:W-:Y:S02]  /*03b0*/  FSETP.GT.AND P0, PT, R0.reuse, R3.reuse, PT ;  /* 0x000000030000720b */ /* 0x0c0fe40003f04000 */
[CC--:B------:R-:W-:Y:S02]  /*03c0*/  FSEL R9, R0.reuse, R3.reuse, !P1 ;  /* 0x0000000300097208 */ /* 0x0c0fe40004800000 */
[C---:B------:R-:W-:Y:S01]  /*03d0*/  FSEL R5, R0.reuse, R3, P0 ;  /* 0x0000000300057208 */ /* 0x040fe20000000000 */
[----:B------:R-:W-:Y:S01]  /*03e0*/  FADD R3, R0, R3 ;  /* 0x0000000300037221 */ /* 0x000fe20000000000 */
[C---:B------:R-:W-:Y:S02]  /*03f0*/  FSETP.GEU.AND P1, PT, R4.reuse, R9, PT ;  /* 0x000000090400720b */ /* 0x040fe40003f2e000 */
[C---:B------:R-:W-:Y:S01]  /*0400*/  FSETP.GT.AND P0, PT, R4.reuse, R5, PT ;  /* 0x000000050400720b */ /* 0x040fe20003f04000 */
[C---:B------:R-:W-:Y:S01]  /*0410*/  FADD R2, R4.reuse, R3 ;  /* 0x0000000304027221 */ /* 0x040fe20000000000 */
[----:B------:R-:W-:-:S02]  /*0420*/  FSEL R9, R4, R9, !P1 ;  /* 0x0000000904097208 */ /* 0x000fc40004800000 */
[----:B------:R-:W-:-:S03]  /*0430*/  FSEL R0, R4, R5, P0 ;  /* 0x0000000504007208 */ /* 0x000fc60000000000 */
[----:B------:R-:W-:-:S04]  /*0440*/  FADD R9, -R9, R2 ;  /* 0x0000000209097221 */ /* 0x000fc80000000100 */
[----:B------:R-:W-:-:S07]  /*0450*/  FADD R0, -R0, R9 ;  /* 0x0000000900007221 */ /* 0x000fce0000000100 */
.L_x_2:
[----:B------:R-:W-:Y:S05]  /*0460*/  BSYNC.RECONVERGENT B0 ;  /* 0x0000000000007941 */ /* 0x000fea0003800200 */
.L_x_1:
[----:B------:R-:W-:Y:S01]  /*0470*/  STG.E desc[UR4][R6.64], R0 ;  /* 0x0000000006007986 */ /* 0x000fe2000c101904 */
[----:B------:R-:W-:Y:S05]  /*0480*/  EXIT ;  /* 0x000000000000794d */ /* 0x000fea0003800000 */
.L_x_3:
        /* <DEDUP_REMOVED lines=15> */
.L_x_80:


//--------------------- .text._Z21depth_median_filter_wPfS_PiS0_S0_ --------------------------
	.section	.text._Z21depth_median_filter_wPfS_PiS0_S0_,"ax",@progbits
	.align	128
        .global         _Z21depth_median_filter_wPfS_PiS0_S0_
        .type           _Z21depth_median_filter_wPfS_PiS0_S0_,@function
        .size           _Z21depth_median_filter_wPfS_PiS0_S0_,(.L_x_81 - _Z21depth_median_filter_wPfS_PiS0_S0_)
        .other          _Z21depth_median_filter_wPfS_PiS0_S0_,@"STO_CUDA_ENTRY STV_DEFAULT"
_Z21depth_median_filter_wPfS_PiS0_S0_:
.text._Z21depth_median_filter_wPfS_PiS0_S0_:
        /* <DEDUP_REMOVED lines=37> */
[----:B------:R-:W-:-:S06]  /*0250*/  @P0 VIADD R9, R9, 0x1 ;  /* 0x0000000109090836 */ /* 0x000fcc0000000000 */
[----:B------:R-:W-:Y:S01]  /*0260*/  @!P1 IMAD.MOV R9, RZ, RZ, -R9 ;  /* 0x000000ffff099224 */ /* 0x000fe200078e0a09 */
[----:B------:R-:W-:-:S04]  /*0270*/  @!P2 LOP3.LUT R9, RZ, R4, RZ, 0x33, !PT ;  /* 0x00000004ff09a212 */ /* 0x000fc800078e33ff */
[----:B------:R-:W-:Y:S01]  /*0280*/  ISETP.NE.AND P0, PT, R9, R8, PT ;  /* 0x000000080900720c */ /* 0x000fe20003f05270 */
[----:B------:R-:W-:-:S03]  /*0290*/  IMAD.MOV R8, RZ, RZ, -R9 ;  /* 0x000000ffff087224 */ /* 0x000fc600078e0a09 */
[----:B------:R-:W-:Y:S01]  /*02a0*/  ISETP.EQ.OR P0, PT, R9, RZ, !P0 ;  /* 0x000000ff0900720c */ /* 0x000fe20004702670 */
[----:B------:R-:W-:-:S03]  /*02b0*/  IMAD R8, R4, R8, R5 ;  /* 0x0000000804087224 */ /* 0x000fc600078e0205 */
[----:B----4-:R-:W-:Y:S01]  /*02c0*/  FSETP.EQ.OR P0, PT, R0, RZ, P0 ;  /* 0x000000ff0000720b */ /* 0x010fe20000702400 */
[----:B------:R-:W-:-:S03]  /*02d0*/  VIADD R9, R4, 0xffffffff ;  /* 0xffffffff04097836 */ /* 0x000fc60000000000 */
[----:B------:R-:W-:-:S04]  /*02e0*/  ISETP.EQ.OR P0, PT, R8, RZ, P0 ;  /* 0x000000ff0800720c */ /* 0x000fc80000702670 */
[----:B------:R-:W-:Y:S01]  /*02f0*/  ISETP.EQ.OR P0, PT, R8, R9, P0 ;  /* 0x000000090800720c */ /* 0x000fe20000702670 */
[----:B0-----:R-:W-:-:S12]  /*0300*/  IMAD.WIDE R4, R5, 0x4, R6 ;  /* 0x0000000405047825 */ /* 0x001fd800078e0206 */
[----:B------:R-:W-:Y:S05]  /*0310*/  @P0 BRA `(.L_x_5) ;  /* 0x0000000000440947 */ /* 0x000fea0003800000 */
        /* <DEDUP_REMOVED lines=17> */
.L_x_5:
[----:B------:R-:W-:Y:S05]  /*0430*/  BSYNC.RECONVERGENT B0 ;  /* 0x0000000000007941 */ /* 0x000fea0003800200 */
.L_x_4:
[----:B------:R-:W-:Y:S01]  /*0440*/  STG.E desc[UR4][R4.64], R0 ;  /* 0x0000000004007986 */ /* 0x000fe2000c101904 */
[----:B------:R-:W-:Y:S05]  /*0450*/  EXIT ;  /* 0x000000000000794d */ /* 0x000fea0003800000 */
.L_x_6:
        /* <DEDUP_REMOVED lines=10> */
.L_x_81:


//--------------------- .text._Z20flying_points_filterPfS_PiS0_S_S_S0_ --------------------------
	.section	.text._Z20flying_points_filterPfS_PiS0_S_S_S0_,"ax",@progbits
	.align	128
        .global         _Z20flying_points_filterPfS_PiS0_S_S_S0_
        .type           _Z20flying_points_filterPfS_PiS0_S_S_S0_,@function
        .size           _Z20flying_points_filterPfS_PiS0_S_S_S0_,(.L_x_78 - _Z20flying_points_filterPfS_PiS0_S_S_S0_)
        .other          _Z20flying_points_filterPfS_PiS0_S_S_S0_,@"STO_CUDA_ENTRY STV_DEFAULT"
_Z20flying_points_filterPfS_PiS0_S_S_S0_:
.text._Z20flying_points_filterPfS_PiS0_S_S_S0_:
[----:B------:R-:W-:Y:S08]  /*0000*/  LDC R1, c[0x0][0x37c] ;  /* 0x0000df00ff017b82 */ /* 0x000ff00000000800 */
[----:B------:R-:W0:Y:S01]  /*0010*/  LDC.64 R4, c[0x0][0x398] ;  /* 0x0000e600ff047b82 */ /* 0x000e220000000a00 */
[----:B------:R-:W0:Y:S01]  /*0020*/  LDCU.64 UR12, c[0x0][0x358] ;  /* 0x00006b00ff0c77ac */ /* 0x000e220008000a00 */
[----:B------:R-:W1:Y:S06]  /*0030*/  S2R R0, SR_TID.X ;  /* 0x0000000000007919 */ /* 0x000e6c0000002100 */
[----:B------:R-:W1:Y:S08]  /*0040*/  S2UR UR4, SR_CTAID.X ;  /* 0x00000000000479c3 */ /* 0x000e700000002500 */
[----:B------:R-:W1:Y:S01]  /*0050*/  LDC R3, c[0x0][0x360] ;  /* 0x0000d800ff037b82 */ /* 0x000e620000000800 */
[----:B0-----:R-:W2:Y:S07]  /*0060*/  LDG.E R10, desc[UR12][R4.64] ;  /* 0x0000000c040a7981 */ /* 0x001eae000c1e1900 */
[----:B------:R-:W0:Y:S08]  /*0070*/  LDC.64 R18, c[0x0][0x388] ;  /* 0x0000e200ff127b82 */ /* 0x000e300000000a00 */
[----:B------:R-:W3:Y:S01]  /*0080*/  LDC.64 R14, c[0x0][0x3b0] ;  /* 0x0000ec00ff0e7b82 */ /* 0x000ee20000000a00 */
[----:B-1----:R-:W-:-:S07]  /*0090*/  IMAD R0, R3, UR4, R0 ;  /* 0x0000000403007c24 */ /* 0x002fce000f8e0200 */
[----:B------:R-:W1:Y:S08]  /*00a0*/  LDC.64 R16, c[0x0][0x3a0] ;  /* 0x0000e800ff107b82 */ /* 0x000e700000000a00 */
[----:B------:R-:W4:Y:S01]  /*00b0*/  LDC.64 R12, c[0x0][0x3a8] ;  /* 0x0000ea00ff0c7b82 */ /* 0x000f220000000a00 */
[----:B0-----:R-:W-:-:S05]  /*00c0*/  IMAD.WIDE R18, R0, 0x4, R18 ;  /* 0x0000000400127825 */ /* 0x001fca00078e0212 */
[----:B------:R-:W2:Y:S04]  /*00d0*/  LDG.E R3, desc[UR12][R18.64] ;  /* 0x0000000c12037981 */ /* 0x000ea8000c1e1900 */
[----:B---3--:R-:W3:Y:S04]  /*00e0*/  LDG.E R2, desc[UR12][R14.64] ;  /* 0x0000000c0e027981 */ /* 0x008ee8000c1e1900 */
[----:B-1----:R-:W3:Y:S04]  /*00f0*/  LDG.E R6, desc[UR12][R16.64] ;  /* 0x0000000c10067981 */ /* 0x002ee8000c1e1900 */
[----:B------:R-:W3:Y:S04]  /*0100*/  LDG.E R5, desc[UR12][R16.64+0x8] ;  /* 0x0000080c10057981 */ /* 0x000ee8000c1e1900 */
[----:B------:R-:W3:Y:S04]  /*0110*/  LDG.E R7, desc[UR12][R16.64+0x10] ;  /* 0x0000100c10077981 */ /* 0x000ee8000c1e1900 */
[----:B----4-:R-:W4:Y:S01]  /*0120*/  LDG.E R12, desc[UR12][R12.64] ;  /* 0x0000000c0c0c7981 */ /* 0x010f22000c1e1900 */
[----:B------:R-:W0:Y:S03]  /*0130*/  LDC.64 R8, c[0x0][0x390] ;  /* 0x0000e400ff087b82 */ /* 0x000e260000000a00 */
[----:B------:R-:W5:Y:S04]  /*0140*/  LDG.E R4, desc[UR12][R16.64+0x14] ;  /* 0x0000140c10047981 */ /* 0x000f68000c1e1900 */
[----:B0-----:R0:W5:Y:S02]  /*0150*/  LDG.E R11, desc[UR12][R8.64] ;  /* 0x0000000c080b7981 */ /* 0x001164000c1e1900 */
[----:B0-----:R-:W-:-:S02]  /*0160*/  IABS R8, R0 ;  /* 0x0000000000087213 */ /* 0x001fc40000000000 */
[----:B------:R-:W-:Y:S02]  /*0170*/  ISETP.GE.AND P2, PT, R0, RZ, PT ;  /* 0x000000ff0000720c */ /* 0x000fe40003f46270 */
[----:B--2---:R-:W-:-:S13]  /*0180*/  R2UR UR7, R10 ;  /* 0x000000000a0772ca */ /* 0x004fda00000e0000 */
[----:B------:R-:W-:-:S04]  /*0190*/  IABS R21, UR7 ;  /* 0x0000000700157c13 */ /* 0x000fc80008000000 */
[----:B------:R-:W0:Y:S08]  /*01a0*/  I2F.RP R10, R21 ;  /* 0x00000015000a7306 */ /* 0x000e300000209400 */
[----:B0-----:R-:W0:Y:S02]  /*01b0*/  MUFU.RCP R10, R10 ;  /* 0x0000000a000a7308 */ /* 0x001e240000001000 */
[----:B0-----:R-:W-:-:S06]  /*01c0*/  IADD3 R14, PT, PT, R10, 0xffffffe, RZ ;  /* 0x0ffffffe0a0e7810 */ /* 0x001fcc0007ffe0ff */
[----:B------:R0:W1:Y:S01]  /*01d0*/  F2I.FTZ.U32.TRUNC.NTZ R15, R14 ;  /* 0x0000000e000f7305 */ /* 0x000062000021f000 */
[----:B------:R-:W-:Y:S01]  /*01e0*/  IABS R9, UR7 ;  /* 0x0000000700097c13 */ /* 0x000fe20008000000 */
[----:B0-----:R-:W-:Y:S01]  /*01f0*/  IMAD.MOV.U32 R14, RZ, RZ, RZ ;  /* 0x000000ffff0e7224 */ /* 0x001fe200078e00ff */
[----:B-1----:R-:W-:-:S05]  /*0200*/  IADD3 R18, PT, PT, RZ, -R15, RZ ;  /* 0x8000000fff127210 */ /* 0x002fca0007ffe0ff */
[----:B------:R-:W-:Y:S02]  /*0210*/  IMAD R13, R18, R21, RZ ;  /* 0x00000015120d7224 */ /* 0x000fe400078e02ff */
[----:B------:R-:W0:Y:S02]  /*0220*/  LDC.64 R18, c[0x0][0x380] ;  /* 0x0000e000ff127b82 */ /* 0x000e240000000a00 */
[----:B------:R-:W-:Y:S01]  /*0230*/  IMAD.HI.U32 R15, R15, R13, R14 ;  /* 0x0000000d0f0f7227 */ /* 0x000fe200078e000e */
[----:B------:R-:W-:-:S05]  /*0240*/  IADD3 R9, PT, PT, RZ, -R9, RZ ;  /* 0x80000009ff097210 */ /* 0x000fca0007ffe0ff */
[----:B------:R-:W-:-:S04]  /*0250*/  IMAD.HI.U32 R15, R15, R8, RZ ;  /* 0x000000080f0f7227 */ /* 0x000fc800078e00ff */
[----:B------:R-:W-:Y:S01]  /*0260*/  IMAD R8, R15, R9, R8 ;  /* 0x000000090f087224 */ /* 0x000fe200078e0208 */
[----:B---3--:R-:W-:Y:S01]  /*0270*/  R2UR UR6, R2 ;  /* 0x00000000020672ca */ /* 0x008fe200000e0000 */
[----:B------:R-:W-:-:S03]  /*0280*/  UIMAD.WIDE UR4, UR7, 0x1b4e81b5, URZ ;  /* 0x1b4e81b5070478a5 */ /* 0x000fc6000f8e02ff */
[----:B------:R-:W-:Y:S02]  /*0290*/  ISETP.GT.U32.AND P0, PT, R21, R8, PT ;  /* 0x000000081500720c */ /* 0x000fe40003f04070 */
[----:B------:R-:W-:Y:S01]  /*02a0*/  FSETP.NEU.AND P3, PT, R3, RZ, PT ;  /* 0x000000ff0300720b */ /* 0x000fe20003f6d000 */
[----:B------:R-:W-:Y:S01]  /*02b0*/  USHF.R.U32.HI UR4, URZ, 0x1f, UR5 ;  /* 0x0000001fff047899 */ /* 0x000fe20008011605 */
[----:B0-----:R-:W-:-:S03]  /*02c0*/  IMAD.WIDE R18, R0, 0x4, R18 ;  /* 0x0000000400127825 */ /* 0x001fc600078e0212 */
[----:B------:R-:W-:Y:S01]  /*02d0*/  ULEA.HI.SX32 UR4, UR5, UR4, 0x1b ;  /* 0x0000000405047291 */ /* 0x000fe2000f8fdaff */
[----:B------:R-:W-:Y:S02]  /*02e0*/  R2UR UR9, R6 ;  /* 0x00000000060972ca */ /* 0x000fe400000e0000 */
[----:B------:R-:W-:-:S03]  /*02f0*/  R2UR UR10, R5 ;  /* 0x00000000050a72ca */ /* 0x000fc600000e0000 */
[----:B------:R-:W-:Y:S01]  /*0300*/  @!P0 IADD3 R8, PT, PT, R8, -R21, RZ ;  /* 0x8000001508088210 */ /* 0x000fe20007ffe0ff */
[----:B------:R0:W-:Y:S01]  /*0310*/  STG.E desc[UR12][R18.64], R3 ;  /* 0x0000000312007986 */ /* 0x0001e2000c10190c */
[----:B------:R-:W-:Y:S01]  /*0320*/  R2UR UR11, R7 ;  /* 0x00000000070b72ca */ /* 0x000fe200000e0000 */
[----:B------:R-:W-:Y:S01]  /*0330*/  UIMAD UR6, UR4, UR4, UR6 ;  /* 0x00000004040672a4 */ /* 0x000fe2000f8e0206 */
[----:B----4-:R-:W-:Y:S01]  /*0340*/  R2UR UR8, R12 ;  /* 0x000000000c0872ca */ /* 0x010fe200000e0000 */
[----:B------:R-:W-:Y:S01]  /*0350*/  IMAD.IADD R5, R8, 0x1, -R21 ;  /* 0x0000000108057824 */ /* 0x000fe200078e0a15 */
[----:B------:R-:W-:Y:S01]  /*0360*/  ISETP.GT.U32.AND P1, PT, R21, R8, PT ;  /* 0x000000081500720c */ /* 0x000fe20003f24070 */
[----:B------:R-:W-:-:S12]  /*0370*/  @!P3 EXIT ;  /* 0x000000000000b94d */ /* 0x000fd80003800000 */
[----:B------:R-:W-:Y:S01]  /*0380*/  SEL R5, R5, R8, !P1 ;  /* 0x0000000805057207 */ /* 0x000fe20004800000 */
[----:B------:R-:W1:Y:S01]  /*0390*/  MUFU.RCP R6, UR9 ;  /* 0x0000000900067d08 */ /* 0x000e620008001000 */
[----:B------:R-:W-:Y:S01]  /*03a0*/  ISETP.NE.AND P1, PT, RZ, UR7, PT ;  /* 0x00000007ff007c0c */ /* 0x000fe2000bf25270 */
[----:B------:R-:W-:Y:S01]  /*03b0*/  @!P0 VIADD R15, R15, 0x1 ;  /* 0x000000010f0f8836 */ /* 0x000fe20000000000 */
[----:B------:R-:W-:Y:S01]  /*03c0*/  LOP3.LUT R2, RZ, UR7, RZ, 0x33, !PT ;  /* 0x00000007ff027c12 */ /* 0x000fe2000f8e33ff */
[----:B------:R-:W-:Y:S01]  /*03d0*/  BSSY.RECONVERGENT B2, `(.L_x_7) ;  /* 0x0000018000027945 */ /* 0x000fe20003800200 */
[----:B------:R-:W-:Y:S02]  /*03e0*/  @!P2 IADD3 R5, PT, PT, -R5, RZ, RZ ;  /* 0x000000ff0505a210 */ /* 0x000fe40007ffe1ff */
[----:B------:R-:W-:Y:S02]  /*03f0*/  LOP3.LUT R0, R0, UR7, RZ, 0x3c, !PT ;  /* 0x0000000700007c12 */ /* 0x000fe4000f8e3cff */
[----:B------:R-:W-:-:S02]  /*0400*/  SEL R9, R2, R5, !P1 ;  /* 0x0000000502097207 */ /* 0x000fc40004800000 */
[----:B------:R-:W-:Y:S02]  /*0410*/  ISETP.GE.AND P2, PT, R0, RZ, PT ;  /* 0x000000ff0000720c */ /* 0x000fe40003f46270 */
[----:B------:R-:W-:Y:S02]  /*0420*/  I2FP.F32.S32 R5, R9 ;  /* 0x0000000900057245 */ /* 0x000fe40000201400 */
[----:B------:R-:W-:Y:S02]  /*0430*/  ISETP.GE.U32.AND P3, PT, R8, R21, PT ;  /* 0x000000150800720c */ /* 0x000fe40003f66070 */
[----:B------:R-:W-:Y:S01]  /*0440*/  MOV R7, UR9 ;  /* 0x0000000900077c02 */ /* 0x000fe20008000f00 */
[----:B------:R-:W-:-:S04]  /*0450*/  FADD R0, R5, -UR10 ;  /* 0x8000000a05007e21 */ /* 0x000fc80008000000 */
[----:B------:R-:W-:Y:S01]  /*0460*/  FMUL R29, R3, R0 ;  /* 0x00000000031d7220 */ /* 0x000fe20000400000 */
[----:B-1----:R-:W-:-:S03]  /*0470*/  FFMA R5, R6, -R7, 1 ;  /* 0x3f80000006057423 */ /* 0x002fc60000000807 */
[----:B------:R-:W1:Y:S01]  /*0480*/  FCHK P0, R29, UR9 ;  /* 0x000000091d007d02 */ /* 0x000e620008000000 */
[----:B------:R-:W-:Y:S01]  /*0490*/  FFMA R6, R6, R5, R6 ;  /* 0x0000000506067223 */ /* 0x000fe20000000006 */
[----:B------:R-:W-:-:S03]  /*04a0*/  @P3 IADD3 R15, PT, PT, R15, 0x1, RZ ;  /* 0x000000010f0f3810 */ /* 0x000fc60007ffe0ff */
[----:B------:R-:W-:Y:S01]  /*04b0*/  FFMA R5, R29, R6, RZ ;  /* 0x000000061d057223 */ /* 0x000fe200000000ff */
[----:B------:R-:W-:-:S03]  /*04c0*/  @!P2 IADD3 R15, PT, PT, -R15, RZ, RZ ;  /* 0x000000ff0f0fa210 */ /* 0x000fc60007ffe1ff */
[----:B------:R-:W-:Y:S01]  /*04d0*/  FFMA R0, R5, -UR9, R29 ;  /* 0x8000000905007c23 */ /* 0x000fe2000800001d */
[----:B------:R-:W-:-:S03]  /*04e0*/  SEL R7, R2, R15, !P1 ;  /* 0x0000000f02077207 */ /* 0x000fc60004800000 */
[----:B------:R-:W-:Y:S01]  /*04f0*/  FFMA R5, R6, R0, R5 ;  /* 0x0000000006057223 */ /* 0x000fe20000000005 */
[----:B-1----:R-:W-:Y:S06]  /*0500*/  @!P0 BRA `(.L_x_8) ;  /* 0x0000000000108947 */ /* 0x002fec0003800000 */
[----:B------:R-:W-:Y:S01]  /*0510*/  IMAD.U32 R0, RZ, RZ, UR9 ;  /* 0x00000009ff007e24 */ /* 0x000fe2000f8e00ff */
[----:B------:R-:W-:-:S07]  /*0520*/  MOV R2, 0x540 ;  /* 0x0000054000027802 */ /* 0x000fce0000000f00 */
[----:B0----5:R-:W-:Y:S05]  /*0530*/  CALL.REL.NOINC `($__internal_0_$__cuda_sm3x_div_rn_noftz_f32_slowpath) ;  /* 0x0000001c00947944 */ /* 0x021fea0003c00000 */
[----:B------:R-:W-:-:S07]  /*0540*/  MOV R5, R0 ;  /* 0x0000000000057202 */ /* 0x000fce0000000f00 */
.L_x_8:
[----:B------:R-:W-:Y:S05]  /*0550*/  BSYNC.RECONVERGENT B2 ;  /* 0x0000000000027941 */ /* 0x000fea0003800200 */
.L_x_7:
[----:B------:R-:W1:Y:S01]  /*0560*/  F2F.F64.F32 R12, UR8 ;  /* 0x00000008000c7d10 */ /* 0x000e620008201800 */
[----:B------:R-:W-:Y:S01]  /*0570*/  I2FP.F32.S32 R15, R7 ;  /* 0x00000007000f7245 */ /* 0x000fe20000201400 */
[----:B------:R-:W-:Y:S01]  /*0580*/  UMOV UR4, 0x33333333 ;  /* 0x3333333300047882 */ /* 0x000fe20000000000 */
[----:B------:R-:W-:Y:S01]  /*0590*/  MOV R17, UR11 ;  /* 0x0000000b00117c02 */ /* 0x000fe20008000f00 */
[----:B------:R-:W-:Y:S01]  /*05a0*/  UMOV UR5, 0x3ff33333 ;  /* 0x3ff3333300057882 */ /* 0x000fe20000000000 */
[----:B------:R-:W-:Y:S01]  /*05b0*/  BSSY.RECONVERGENT B2, `(.L_x_9) ;  /* 0x0000011000027945 */ /* 0x000fe20003800200 */
[----:B-----5:R-:W-:Y:S02]  /*05c0*/  FADD R0, -R4, R15 ;  /* 0x0000000f04007221 */ /* 0x020fe40000000100 */
[----:B------:R-:W2:Y:S02]  /*05d0*/  MUFU.RCP R2, UR11 ;  /* 0x0000000b00027d08 */ /* 0x000ea40008001000 */
[----:B------:R-:W-:Y:S01]  /*05e0*/  FMUL R29, R3, R0 ;  /* 0x00000000031d7220 */ /* 0x000fe20000400000 */
[----:B-1----:R-:W-:-:S05]  /*05f0*/  DMUL R12, R12, UR4 ;  /* 0x000000040c0c7c28 */ /* 0x002fca0008000000 */
[----:B------:R-:W1:Y:S08]  /*0600*/  FCHK P0, R29, UR11 ;  /* 0x0000000b1d007d02 */ /* 0x000e700008000000 */
[----:B------:R3:W4:Y:S01]  /*0610*/  F2F.F32.F64 R10, R12 ;  /* 0x0000000c000a7310 */ /* 0x0007220000301000 */
[----:B--2---:R-:W-:-:S04]  /*0620*/  FFMA R15, R2, -R17, 1 ;  /* 0x3f800000020f7423 */ /* 0x004fc80000000811 */
[----:B------:R-:W-:-:S04]  /*0630*/  FFMA R2, R2, R15, R2 ;  /* 0x0000000f02027223 */ /* 0x000fc80000000002 */
[----:B------:R-:W-:-:S04]  /*0640*/  FFMA R6, R29, R2, RZ ;  /* 0x000000021d067223 */ /* 0x000fc800000000ff */
[----:B------:R-:W-:-:S04]  /*0650*/  FFMA R15, R6, -UR11, R29 ;  /* 0x8000000b060f7c23 */ /* 0x000fc8000800001d */
[----:B------:R-:W-:Y:S01]  /*0660*/  FFMA R6, R2, R15, R6 ;  /* 0x0000000f02067223 */ /* 0x000fe20000000006 */
[----:B-1-34-:R-:W-:Y:S06]  /*0670*/  @!P0 BRA `(.L_x_10) ;  /* 0x0000000000108947 */ /* 0x01afec0003800000 */
[----:B------:R-:W-:Y:S01]  /*0680*/  IMAD.U32 R0, RZ, RZ, UR11 ;  /* 0x0000000bff007e24 */ /* 0x000fe2000f8e00ff */
[----:B------:R-:W-:-:S07]  /*0690*/  MOV R2, 0x6b0 ;  /* 0x000006b000027802 */ /* 0x000fce0000000f00 */
[----:B0-----:R-:W-:Y:S05]  /*06a0*/  CALL.REL.NOINC `($__internal_0_$__cuda_sm3x_div_rn_noftz_f32_slowpath) ;  /* 0x0000001c00387944 */ /* 0x001fea0003c00000 */
[----:B------:R-:W-:-:S07]  /*06b0*/  MOV R6, R0 ;  /* 0x0000000000067202 */ /* 0x000fce0000000f00 */
.L_x_10:
[----:B------:R-:W-:Y:S05]  /*06c0*/  BSYNC.RECONVERGENT B2 ;  /* 0x0000000000027941 */ /* 0x000fea0003800200 */
.L_x_9:
[----:B------:R-:W1:Y:S01]  /*06d0*/  MUFU.RCP R0, R3 ;  /* 0x0000000300007308 */ /* 0x000e620000001000 */
[----:B------:R-:W-:Y:S01]  /*06e0*/  FMUL R29, R10, UR9 ;  /* 0x000000090a1d7c20 */ /* 0x000fe20008400000 */
[----:B------:R-:W-:Y:S06]  /*06f0*/  BSSY.RECONVERGENT B2, `(.L_x_11) ;  /* 0x000000c000027945 */ /* 0x000fec0003800200 */
[----:B------:R-:W2:Y:S01]  /*0700*/  FCHK P0, R29, R3 ;  /* 0x000000031d007302 */ /* 0x000ea20000000000 */
[----:B-1----:R-:W-:-:S04]  /*0710*/  FFMA R13, -R3, R0, 1 ;  /* 0x3f800000030d7423 */ /* 0x002fc80000000100 */
[----:B------:R-:W-:-:S04]  /*0720*/  FFMA R0, R0, R13, R0 ;  /* 0x0000000d00007223 */ /* 0x000fc80000000000 */
[----:B------:R-:W-:-:S04]  /*0730*/  FFMA R13, R29, R0, RZ ;  /* 0x000000001d0d7223 */ /* 0x000fc800000000ff */
[----:B------:R-:W-:-:S04]  /*0740*/  FFMA R2, -R3, R13, R29 ;  /* 0x0000000d03027223 */ /* 0x000fc8000000011d */
[----:B------:R-:W-:Y:S01]  /*0750*/  FFMA R8, R0, R2, R13 ;  /* 0x0000000200087223 */ /* 0x000fe2000000000d */
[----:B--2---:R-:W-:Y:S06]  /*0760*/  @!P0 BRA `(.L_x_12) ;  /* 0x0000000000108947 */ /* 0x004fec0003800000 */
[----:B------:R-:W-:Y:S02]  /*0770*/  MOV R0, R3 ;  /* 0x0000000300007202 */ /* 0x000fe40000000f00 */
[----:B------:R-:W-:-:S07]  /*0780*/  MOV R2, 0x7a0 ;  /* 0x000007a000027802 */ /* 0x000fce0000000f00 */
[----:B0-----:R-:W-:Y:S05]  /*0790*/  CALL.REL.NOINC `($__internal_0_$__cuda_sm3x_div_rn_noftz_f32_slowpath) ;  /* 0x0000001800fc7944 */ /* 0x001fea0003c00000 */
[----:B------:R-:W-:-:S07]  /*07a0*/  IMAD.MOV.U32 R8, RZ, RZ, R0 ;  /* 0x000000ffff087224 */ /* 0x000fce00078e0000 */
.L_x_12:
[----:B------:R-:W-:Y:S05]  /*07b0*/  BSYNC.RECONVERGENT B2 ;  /* 0x0000000000027941 */ /* 0x000fea0003800200 */
.L_x_11:
[----:B------:R-:W1:Y:S01]  /*07c0*/  MUFU.RCP R0, R3 ;  /* 0x0000000300007308 */ /* 0x000e620000001000 */
[----:B------:R-:W-:Y:S01]  /*07d0*/  FMUL R29, R10, UR11 ;  /* 0x0000000b0a1d7c20 */ /* 0x000fe20008400000 */
[----:B------:R-:W-:Y:S01]  /*07e0*/  UIMAD.WIDE UR4, UR7, 0x51eb851f, URZ ;  /* 0x51eb851f070478a5 */ /* 0x000fe2000f8e02ff */
[----:B------:R-:W-:Y:S03]  /*07f0*/  BSSY.RECONVERGENT B2, `(.L_x_13) ;  /* 0x000000e000027945 */ /* 0x000fe60003800200 */
[----:B------:R-:W-:Y:S02]  /*0800*/  USHF.R.U32.HI UR4, URZ, 0x1f, UR5 ;  /* 0x0000001fff047899 */ /* 0x000fe40008011605 */
[----:B------:R-:W2:Y:S02]  /*0810*/  FCHK P0, R29, R3 ;  /* 0x000000031d007302 */ /* 0x000ea40000000000 */
[----:B------:R-:W-:-:S06]  /*0820*/  ULEA.HI.SX32 UR4, UR5, UR4, 0x1c ;  /* 0x0000000405047291 */ /* 0x000fcc000f8fe2ff */
[----:B------:R-:W3:Y:S01]  /*0830*/  F2I.TRUNC.NTZ R8, R8 ;  /* 0x0000000800087305 */ /* 0x000ee2000020f100 */
[----:B-1----:R-:W-:-:S04]  /*0840*/  FFMA R13, -R3, R0, 1 ;  /* 0x3f800000030d7423 */ /* 0x002fc80000000100 */
[----:B------:R-:W-:-:S04]  /*0850*/  FFMA R0, R0, R13, R0 ;  /* 0x0000000d00007223 */ /* 0x000fc80000000000 */
[----:B------:R-:W-:-:S04]  /*0860*/  FFMA R2, R0, R29, RZ ;  /* 0x0000001d00027223 */ /* 0x000fc800000000ff */
[----:B------:R-:W-:-:S04]  /*0870*/  FFMA R13, -R3, R2, R29 ;  /* 0x00000002030d7223 */ /* 0x000fc8000000011d */
[----:B------:R-:W-:Y:S01]  /*0880*/  FFMA R0, R0, R13, R2 ;  /* 0x0000000d00007223 */ /* 0x000fe20000000002 */
[----:B--23--:R-:W-:Y:S06]  /*0890*/  @!P0 BRA `(.L_x_14) ;  /* 0x00000000000c8947 */ /* 0x00cfec0003800000 */
[----:B------:R-:W-:Y:S02]  /*08a0*/  MOV R0, R3 ;  /* 0x0000000300007202 */ /* 0x000fe40000000f00 */
[----:B------:R-:W-:-:S07]  /*08b0*/  MOV R2, 0x8d0 ;  /* 0x000008d000027802 */ /* 0x000fce0000000f00 */
[----:B0-----:R-:W-:Y:S05]  /*08c0*/  CALL.REL.NOINC `($__internal_0_$__cuda_sm3x_div_rn_noftz_f32_slowpath) ;  /* 0x0000001800b07944 */ /* 0x001fea0003c00000 */
.L_x_14:
[----:B------:R-:W-:Y:S05]  /*08d0*/  BSYNC.RECONVERGENT B2 ;  /* 0x0000000000027941 */ /* 0x000fea0003800200 */
.L_x_13:
[----:B------:R-:W1:Y:S01]  /*08e0*/  F2I.TRUNC.NTZ R0, R0 ;  /* 0x0000000000007305 */ /* 0x000e62000020f100 */
[----:B------:R-:W-:Y:S01]  /*08f0*/  BSSY.RECONVERGENT B5, `(.L_x_15) ;  /* 0x00001a5000057945 */ /* 0x000fe20003800200 */
[----:B-1----:R-:W-:-:S04]  /*0900*/  VIMNMX R2, PT, PT, R0, UR4, PT ;  /* 0x0000000400027c48 */ /* 0x002fc8000bfe0100 */
[C---:B------:R-:W-:Y:S02]  /*0910*/  IADD3 R10, PT, PT, R7.reuse, 0x1, R2 ;  /* 0x00000001070a7810 */ /* 0x040fe40007ffe002 */
[----:B------:R-:W-:Y:S02]  /*0920*/  VIADDMNMX R12, R7, -R2, RZ, !PT ;  /* 0x80000002070c7246 */ /* 0x000fe400078001ff */
[----:B------:R-:W-:Y:S02]  /*0930*/  VIMNMX R7, PT, PT, R11, R10, PT ;  /* 0x0000000a0b077248 */ /* 0x000fe40003fe0100 */
[----:B------:R-:W-:Y:S01]  /*0940*/  VIMNMX R2, PT, PT, R8, UR4, PT ;  /* 0x0000000408027c48 */ /* 0x000fe2000bfe0100 */
[----:B------:R-:W-:Y:S01]  /*0950*/  HFMA2 R8, -RZ, RZ, 0, 0 ;  /* 0x00000000ff087431 */ /* 0x000fe200000001ff */
[----:B------:R-:W-:-:S13]  /*0960*/  ISETP.GE.U32.AND P0, PT, R12, R7, PT ;  /* 0x000000070c00720c */ /* 0x000fda0003f06070 */
[----:B------:R-:W-:Y:S05]  /*0970*/  @P0 BRA `(.L_x_16) ;  /* 0x0000001800700947 */ /* 0x000fea0003800000 */
[C---:B------:R-:W-:Y:S02]  /*0980*/  IADD3 R10, PT, PT, R9.reuse, 0x1, R2 ;  /* 0x00000001090a7810 */ /* 0x040fe40007ffe002 */
[----:B------:R-:W-:Y:S02]  /*0990*/  VIADDMNMX R9, R9, -R2, RZ, !PT ;  /* 0x8000000209097246 */ /* 0x000fe400078001ff */
[----:B------:R-:W-:Y:S02]  /*09a0*/  VIMNMX R10, PT, PT, R10, UR7, PT ;  /* 0x000000070a0a7c48 */ /* 0x000fe4000bfe0100 */
[----:B------:R-:W-:Y:S02]  /*09b0*/  MOV R13, UR8 ;  /* 0x00000008000d7c02 */ /* 0x000fe40008000f00 */
[----:B------:R-:W-:Y:S01]  /*09c0*/  MOV R8, RZ ;  /* 0x000000ff00087202 */ /* 0x000fe20000000f00 */
[----:B------:R-:W-:Y:S02]  /*09d0*/  IMAD.IADD R11, R10, 0x1, -R9 ;  /* 0x000000010a0b7824 */ /* 0x000fe400078e0a09 */
[----:B------:R-:W-:-:S03]  /*09e0*/  FMUL R13, R13, UR8 ;  /* 0x000000080d0d7c20 */ /* 0x000fc60008400000 */
[C---:B------:R-:W-:Y:S02]  /*09f0*/  LOP3.LUT R15, R11.reuse, 0xfffffffc, RZ, 0xc0, !PT ;  /* 0xfffffffc0b0f7812 */ /* 0x040fe400078ec0ff */
[----:B------:R-:W-:-:S03]  /*0a00*/  LOP3.LUT R14, R11, 0x3, RZ, 0xc0, !PT ;  /* 0x000000030b0e7812 */ /* 0x000fc600078ec0ff */
[----:B------:R-:W-:-:S07]  /*0a10*/  IMAD.MOV R15, RZ, RZ, -R15 ;  /* 0x000000ffff0f7224 */ /* 0x000fce00078e0a0f */
.L_x_65:
[----:B------:R-:W-:Y:S01]  /*0a20*/  ISETP.GE.U32.AND P0, PT, R9, R10, PT ;  /* 0x0000000a0900720c */ /* 0x000fe20003f06070 */
[----:B------:R-:W-:-:S12]  /*0a30*/  BSSY.RECONVERGENT B4, `(.L_x_17) ;  /* 0x000018c000047945 */ /* 0x000fd80003800200 */
[----:B------:R-:W-:Y:S05]  /*0a40*/  @P0 BRA `(.L_x_18) ;  /* 0x0000001800280947 */ /* 0x000fea0003800000 */
[----:B------:R-:W-:Y:S01]  /*0a50*/  IADD3 R0, PT, PT, R9, -R10, RZ ;  /* 0x8000000a09007210 */ /* 0x000fe20007ffe0ff */
[----:B------:R-:W-:Y:S01]  /*0a60*/  BSSY.RECONVERGENT B3, `(.L_x_19) ;  /* 0x00000e4000037945 */ /* 0x000fe20003800200 */
[----:B------:R-:W-:Y:S01]  /*0a70*/  I2FP.F32.U32 R17, R12 ;  /* 0x0000000c00117245 */ /* 0x000fe20000201000 */
[----:B------:R-:W-:Y:S01]  /*0a80*/  IMAD R16, R12, UR7, RZ ;  /* 0x000000070c107c24 */ /* 0x000fe2000f8e02ff */
[----:B------:R-:W-:Y:S02]  /*0a90*/  ISETP.GT.U32.AND P0, PT, R0, -0x4, PT ;  /* 0xfffffffc0000780c */ /* 0x000fe40003f04070 */
[----:B------:R-:W-:Y:S01]  /*0aa0*/  MOV R25, R9 ;  /* 0x0000000900197202 */ /* 0x000fe20000000f00 */
[----:B------:R-:W-:-:S10]  /*0ab0*/  FADD R17, -R4, R17 ;  /* 0x0000001104117221 */ /* 0x000fd40000000100 */
[----:B------:R-:W-:Y:S05]  /*0ac0*/  @P0 BRA `(.L_x_20) ;  /* 0x0000000c00740947 */ /* 0x000fea0003800000 */
[----:B------:R-:W-:Y:S01]  /*0ad0*/  BSSY.RECONVERGENT B2, `(.L_x_21) ;  /* 0x00000db000027945 */ /* 0x000fe20003800200 */
[C---:B------:R-:W-:Y:S01]  /*0ae0*/  VIADD R20, R9.reuse, 0x1 ;  /* 0x0000000109147836 */ /* 0x040fe20000000000 */
[----:B------:R-:W-:Y:S02]  /*0af0*/  IADD3 R21, PT, PT, R9, R16, RZ ;  /* 0x0000001009157210 */ /* 0x000fe40007ffe0ff */
[----:B------:R-:W-:-:S07]  /*0b00*/  MOV R22, R15 ;  /* 0x0000000f00167202 */ /* 0x000fce0000000f00 */
.L_x_46:
[----:B------:R-:W1:Y:S02]  /*0b10*/  LDC.64 R24, c[0x0][0x388] ;  /* 0x0000e200ff187b82 */ /* 0x000e640000000a00 */
[----:B-1----:R-:W-:-:S06]  /*0b20*/  IMAD.WIDE.U32 R26, R21, 0x4, R24 ;  /* 0x00000004151a7825 */ /* 0x002fcc00078e0018 */
[----:B------:R-:W2:Y:S01]  /*0b30*/  LDG.E R26, desc[UR12][R26.64] ;  /* 0x0000000c1a1a7981 */ /* 0x000ea2000c1e1900 */
[----:B------:R-:W-:Y:S01]  /*0b40*/  VIADD R22, R22, 0x4 ;  /* 0x0000000416167836 */ /* 0x000fe20000000000 */
[----:B------:R-:W-:Y:S04]  /*0b50*/  BSSY.RECONVERGENT B6, `(.L_x_22) ;  /* 0x0000031000067945 */ /* 0x000fe80003800200 */
[----:B------:R-:W-:Y:S01]  /*0b60*/  ISETP.NE.AND P2, PT, R22, RZ, PT ;  /* 0x000000ff1600720c */ /* 0x000fe20003f45270 */
[----:B--2---:R-:W-:-:S05]  /*0b70*/  FADD R25, R3, -R26 ;  /* 0x8000001a03197221 */ /* 0x004fca0000000000 */
[----:B------:R-:W-:-:S04]  /*0b80*/  FSETP.GEU.AND P0, PT, |R25|, UR8, PT ;  /* 0x0000000819007c0b */ /* 0x000fc8000bf0e200 */
[----:B------:R-:W-:-:S13]  /*0b90*/  FSETP.EQ.OR P0, PT, R26, RZ, P0 ;  /* 0x000000ff1a00720b */ /* 0x000fda0000702400 */
[----:B------:R-:W-:Y:S05]  /*0ba0*/  @P0 BRA `(.L_x_23) ;  /* 0x0000000000ac0947 */ /* 0x000fea0003800000 */
[----:B------:R-:W-:Y:S01]  /*0bb0*/  IADD3 R0, PT, PT, R20, -0x1, RZ ;  /* 0xffffffff14007810 */ /* 0x000fe20007ffe0ff */
[----:B------:R-:W1:Y:S01]  /*0bc0*/  MUFU.RCP R28, UR9 ;  /* 0x00000009001c7d08 */ /* 0x000e620008001000 */
[----:B------:R-:W-:Y:S01]  /*0bd0*/  MOV R27, UR9 ;  /* 0x00000009001b7c02 */ /* 0x000fe20008000f00 */
[----:B------:R-:W-:Y:S01]  /*0be0*/  BSSY.RECONVERGENT B7, `(.L_x_24) ;  /* 0x000000f000077945 */ /* 0x000fe20003800200 */
[----:B------:R-:W-:-:S05]  /*0bf0*/  I2FP.F32.U32 R0, R0 ;  /* 0x0000000000007245 */ /* 0x000fca0000201000 */
[----:B------:R-:W-:-:S04]  /*0c00*/  FADD R23, R0, -UR10 ;  /* 0x8000000a00177e21 */ /* 0x000fc80008000000 */
[----:B------:R-:W-:-:S04]  /*0c10*/  FMUL R29, R26, R23 ;  /* 0x000000171a1d7220 */ /* 0x000fc80000400000 */
[----:B------:R-:W2:Y:S01]  /*0c20*/  FCHK P0, R29, UR9 ;  /* 0x000000091d007d02 */ /* 0x000ea20008000000 */
[----:B-1----:R-:W-:-:S04]  /*0c30*/  FFMA R27, R28, -R27, 1 ;  /* 0x3f8000001c1b7423 */ /* 0x002fc8000000081b */
[----:B------:R-:W-:-:S04]  /*0c40*/  FFMA R28, R28, R27, R28 ;  /* 0x0000001b1c1c7223 */ /* 0x000fc8000000001c */
[----:B------:R-:W-:-:S04]  /*0c50*/  FFMA R23, R28, R29, RZ ;  /* 0x0000001d1c177223 */ /* 0x000fc800000000ff */
[----:B------:R-:W-:-:S04]  /*0c60*/  FFMA R0, R23, -UR9, R29 ;  /* 0x8000000917007c23 */ /* 0x000fc8000800001d */
[----:B------:R-:W-:Y:S01]  /*0c70*/  FFMA R28, R28, R0, R23 ;  /* 0x000000001c1c7223 */ /* 0x000fe20000000017 */
[----:B--2---:R-:W-:Y:S06]  /*0c80*/  @!P0 BRA `(.L_x_25) ;  /* 0x0000000000108947 */ /* 0x004fec0003800000 */
[----:B------:R-:W-:Y:S01]  /*0c90*/  IMAD.U32 R0, RZ, RZ, UR9 ;  /* 0x00000009ff007e24 */ /* 0x000fe2000f8e00ff */
[----:B------:R-:W-:-:S07]  /*0ca0*/  MOV R2, 0xcc0 ;  /* 0x00000cc000027802 */ /* 0x000fce0000000f00 */
[----:B0-----:R-:W-:Y:S05]  /*0cb0*/  CALL.REL.NOINC `($__internal_0_$__cuda_sm3x_div_rn_noftz_f32_slowpath) ;  /* 0x0000001400b47944 */ /* 0x001fea0003c00000 */
[----:B------:R-:W-:-:S07]  /*0cc0*/  MOV R28, R0 ;  /* 0x00000000001c7202 */ /* 0x000fce0000000f00 */
.L_x_25:
[----:B------:R-:W-:Y:S05]  /*0cd0*/  BSYNC.RECONVERGENT B7 ;  /* 0x0000000000077941 */ /* 0x000fea0003800200 */
.L_x_24:
[----:B------:R-:W1:Y:S01]  /*0ce0*/  MUFU.RCP R0, UR11 ;  /* 0x0000000b00007d08 */ /* 0x000e620008001000 */
[----:B------:R-:W-:Y:S01]  /*0cf0*/  MOV R23, UR11 ;  /* 0x0000000b00177c02 */ /* 0x000fe20008000f00 */
[----:B------:R-:W-:Y:S01]  /*0d00*/  FMUL R29, R17, R26 ;  /* 0x0000001a111d7220 */ /* 0x000fe20000400000 */
[----:B------:R-:W-:Y:S05]  /*0d10*/  BSSY.RECONVERGENT B7, `(.L_x_26) ;  /* 0x000000b000077945 */ /* 0x000fea0003800200 */
        /* <DEDUP_REMOVED lines=10> */
.L_x_27:
[----:B------:R-:W-:Y:S05]  /*0dc0*/  BSYNC.RECONVERGENT B7 ;  /* 0x0000000000077941 */ /* 0x000fea0003800200 */
.L_x_26:
[----:B------:R-:W-:Y:S01]  /*0dd0*/  FADD R0, R0, -R6 ;  /* 0x8000000600007221 */ /* 0x000fe20000000000 */
[----:B------:R-:W-:-:S03]  /*0de0*/  FADD R28, R28, -R5 ;  /* 0x800000051c1c7221 */ /* 0x000fc60000000000 */
[----:B------:R-:W-:Y:S01]  /*0df0*/  FMUL R23, R0, R0 ;  /* 0x0000000000177220 */ /* 0x000fe20000400000 */
[----:B------:R-:W-:-:S03]  /*0e00*/  IADD3 R0, PT, PT, R8, 0x1, RZ ;  /* 0x0000000108007810 */ /* 0x000fc60007ffe0ff */
[----:B------:R-:W-:-:S04]  /*0e10*/  FFMA R28, R28, R28, R23 ;  /* 0x0000001c1c1c7223 */ /* 0x000fc80000000017 */
[----:B------:R-:W-:-:S05]  /*0e20*/  FFMA R28, |R25|, |R25|, R28 ;  /* 0x40000019191c7223 */ /* 0x000fca000000021c */
[----:B------:R-:W-:-:S13]  /*0e30*/  FSETP.GEU.AND P0, PT, R28, R13, PT ;  /* 0x0000000d1c00720b */ /* 0x000fda0003f0e000 */
[----:B------:R-:W-:-:S05]  /*0e40*/  @P0 IADD3 R0, PT, PT, R8, RZ, RZ ;  /* 0x000000ff08000210 */ /* 0x000fca0007ffe0ff */
[----:B------:R-:W-:-:S07]  /*0e50*/  IMAD.MOV.U32 R8, RZ, RZ, R0 ;  /* 0x000000ffff087224 */ /* 0x000fce00078e0000 */
.L_x_23:
[----:B------:R-:W-:Y:S05]  /*0e60*/  BSYNC.RECONVERGENT B6 ;  /* 0x0000000000067941 */ /* 0x000fea0003800200 */
.L_x_22:
[----:B------:R-:W1:Y:S01]  /*0e70*/  LDC.64 R24, c[0x0][0x388] ;  /* 0x0000e200ff187b82 */ /* 0x000e620000000a00 */
[----:B------:R-:W-:-:S05]  /*0e80*/  IADD3 R29, PT, PT, R21, 0x1, RZ ;  /* 0x00000001151d7810 */ /* 0x000fca0007ffe0ff */
[----:B-1----:R-:W-:-:S06]  /*0e90*/  IMAD.WIDE.U32 R28, R29, 0x4, R24 ;  /* 0x000000041d1c7825 */ /* 0x002fcc00078e0018 */
[----:B------:R-:W2:Y:S01]  /*0ea0*/  LDG.E R28, desc[UR12][R28.64] ;  /* 0x0000000c1c1c7981 */ /* 0x000ea2000c1e1900 */
[----:B------:R-:W-:Y:S01]  /*0eb0*/  BSSY.RECONVERGENT B6, `(.L_x_28) ;  /* 0x000002f000067945 */ /* 0x000fe20003800200 */
[----:B--2---:R-:W-:-:S05]  /*0ec0*/  FADD R25, R3, -R28 ;  /* 0x8000001c03197221 */ /* 0x004fca0000000000 */
[----:B------:R-:W-:-:S04]  /*0ed0*/  FSETP.GEU.AND P0, PT, |R25|, UR8, PT ;  /* 0x0000000819007c0b */ /* 0x000fc8000bf0e200 */
[----:B------:R-:W-:-:S13]  /*0ee0*/  FSETP.EQ.OR P0, PT, R28, RZ, P0 ;  /* 0x000000ff1c00720b */ /* 0x000fda0000702400 */
[----:B------:R-:W-:Y:S05]  /*0ef0*/  @P0 BRA `(.L_x_29) ;  /* 0x0000000000a80947 */ /* 0x000fea0003800000 */
[----:B------:R-:W1:Y:S01]  /*0f00*/  MUFU.RCP R26, UR9 ;  /* 0x00000009001a7d08 */ /* 0x000e620008001000 */
[----:B------:R-:W-:Y:S01]  /*0f10*/  I2FP.F32.U32 R0, R20 ;  /* 0x0000001400007245 */ /* 0x000fe20000201000 */
[----:B------:R-:W-:Y:S01]  /*0f20*/  BSSY.RECONVERGENT B7, `(.L_x_30) ;  /* 0x000000f000077945 */ /* 0x000fe20003800200 */
[----:B------:R-:W-:-:S03]  /*0f30*/  MOV R27, UR9 ;  /* 0x00000009001b7c02 */ /* 0x000fc60008000f00 */
        /* <DEDUP_REMOVED lines=9> */
[----:B------:R-:W-:Y:S02]  /*0fd0*/  MOV R0, UR9 ;  /* 0x0000000900007c02 */ /* 0x000fe40008000f00 */
[----:B------:R-:W-:-:S07]  /*0fe0*/  MOV R2, 0x1000 ;  /* 0x0000100000027802 */ /* 0x000fce0000000f00 */
[----:B0-----:R-:W-:Y:S05]  /*0ff0*/  CALL.REL.NOINC `($__internal_0_$__cuda_sm3x_div_rn_noftz_f32_slowpath) ;  /* 0x0000001000e47944 */ /* 0x001fea0003c00000 */
[----:B------:R-:W-:-:S07]  /*1000*/  IMAD.MOV.U32 R26, RZ, RZ, R0 ;  /* 0x000000ffff1a7224 */ /* 0x000fce00078e0000 */
.L_x_31:
[----:B------:R-:W-:Y:S05]  /*1010*/  BSYNC.RECONVERGENT B7 ;  /* 0x0000000000077941 */ /* 0x000fea0003800200 */
.L_x_30:
        /* <DEDUP_REMOVED lines=14> */
.L_x_33:
[----:B------:R-:W-:Y:S05]  /*1100*/  BSYNC.RECONVERGENT B7 ;  /* 0x0000000000077941 */ /* 0x000fea0003800200 */
.L_x_32:
[----:B------:R-:W-:Y:S01]  /*1110*/  FADD R0, R0, -R6 ;  /* 0x8000000600007221 */ /* 0x000fe20000000000 */
[----:B------:R-:W-:-:S03]  /*1120*/  FADD R26, R26, -R5 ;  /* 0x800000051a1a7221 */ /* 0x000fc60000000000 */
[----:B------:R-:W-:Y:S01]  /*1130*/  FMUL R23, R0, R0 ;  /* 0x0000000000177220 */ /* 0x000fe20000400000 */
[----:B------:R-:W-:-:S03]  /*1140*/  IADD3 R0, PT, PT, R8, 0x1, RZ ;  /* 0x0000000108007810 */ /* 0x000fc60007ffe0ff */
[----:B------:R-:W-:-:S04]  /*1150*/  FFMA R26, R26, R26, R23 ;  /* 0x0000001a1a1a7223 */ /* 0x000fc80000000017 */
[----:B------:R-:W-:-:S05]  /*1160*/  FFMA R26, |R25|, |R25|, R26 ;  /* 0x40000019191a7223 */ /* 0x000fca000000021a */
[----:B------:R-:W-:-:S13]  /*1170*/  FSETP.GEU.AND P0, PT, R26, R13, PT ;  /* 0x0000000d1a00720b */ /* 0x000fda0003f0e000 */
[----:B------:R-:W-:-:S05]  /*1180*/  @P0 IMAD.MOV R0, RZ, RZ, R8 ;  /* 0x000000ffff000224 */ /* 0x000fca00078e0208 */
[----:B------:R-:W-:-:S07]  /*1190*/  MOV R8, R0 ;  /* 0x0000000000087202 */ /* 0x000fce0000000f00 */
.L_x_29:
[----:B------:R-:W-:Y:S05]  /*11a0*/  BSYNC.RECONVERGENT B6 ;  /* 0x0000000000067941 */ /* 0x000fea0003800200 */
.L_x_28:
        /* <DEDUP_REMOVED lines=9> */
[----:B------:R-:W-:Y:S01]  /*1240*/  IADD3 R0, PT, PT, R20, 0x1, RZ ;  /* 0x0000000114007810 */ /* 0x000fe20007ffe0ff */
[----:B------:R-:W1:Y:S01]  /*1250*/  MUFU.RCP R26, UR9 ;  /* 0x00000009001a7d08 */ /* 0x000e620008001000 */
[----:B------:R-:W-:Y:S01]  /*1260*/  IMAD.U32 R27, RZ, RZ, UR9 ;  /* 0x00000009ff1b7e24 */ /* 0x000fe2000f8e00ff */
        /* <DEDUP_REMOVED lines=14> */
[----:B------:R-:W-:-:S07]  /*1350*/  MOV R26, R0 ;  /* 0x00000000001a7202 */ /* 0x000fce0000000f00 */
.L_x_37:
[----:B------:R-:W-:Y:S05]  /*1360*/  BSYNC.RECONVERGENT B7 ;  /* 0x0000000000077941 */ /* 0x000fea0003800200 */
.L_x_36:
        /* <DEDUP_REMOVED lines=14> */
.L_x_39:
[----:B------:R-:W-:Y:S05]  /*1450*/  BSYNC.RECONVERGENT B7 ;  /* 0x0000000000077941 */ /* 0x000fea0003800200 */
.L_x_38:
[----:B------:R-:W-:Y:S01]  /*1460*/  FADD R0, R0, -R6 ;  /* 0x8000000600007221 */ /* 0x000fe20000000000 */
[----:B------:R-:W-:-:S03]  /*1470*/  FADD R26, R26, -R5 ;  /* 0x800000051a1a7221 */ /* 0x000fc60000000000 */
[----:B------:R-:W-:Y:S01]  /*1480*/  FMUL R23, R0, R0 ;  /* 0x0000000000177220 */ /* 0x000fe20000400000 */
[----:B------:R-:W-:-:S03]  /*1490*/  IADD3 R0, PT, PT, R8, 0x1, RZ ;  /* 0x0000000108007810 */ /* 0x000fc60007ffe0ff */
[----:B------:R-:W-:-:S04]  /*14a0*/  FFMA R26, R26, R26, R23 ;  /* 0x0000001a1a1a7223 */ /* 0x000fc80000000017 */
[----:B------:R-:W-:-:S05]  /*14b0*/  FFMA R26, |R25|, |R25|, R26 ;  /* 0x40000019191a7223 */ /* 0x000fca000000021a */
[----:B------:R-:W-:-:S13]  /*14c0*/  FSETP.GEU.AND P0, PT, R26, R13, PT ;  /* 0x0000000d1a00720b */ /* 0x000fda0003f0e000 */
[----:B------:R-:W-:-:S04]  /*14d0*/  @P0 IADD3 R0, PT, PT, R8, RZ, RZ ;  /* 0x000000ff08000210 */ /* 0x000fc80007ffe0ff */
[----:B------:R-:W-:-:S07]  /*14e0*/  MOV R8, R0 ;  /* 0x0000000000087202 */ /* 0x000fce0000000f00 */
.L_x_35:
[----:B------:R-:W-:Y:S05]  /*14f0*/  BSYNC.RECONVERGENT B6 ;  /* 0x0000000000067941 */ /* 0x000fea0003800200 */
.L_x_34:
[----:B------:R-:W1:Y:S01]  /*1500*/  LDC.64 R24, c[0x0][0x388] ;  /* 0x0000e200ff187b82 */ /* 0x000e620000000a00 */
[----:B------:R-:W-:-:S04]  /*1510*/  VIADD R29, R21, 0x3 ;  /* 0x00000003151d7836 */ /* 0x000fc80000000000 */
        /* <DEDUP_REMOVED lines=25> */
.L_x_43:
[----:B------:R-:W-:Y:S05]  /*16b0*/  BSYNC.RECONVERGENT B7 ;  /* 0x0000000000077941 */ /* 0x000fea0003800200 */
.L_x_42:
        /* <DEDUP_REMOVED lines=14> */
.L_x_45:
[----:B------:R-:W-:Y:S05]  /*17a0*/  BSYNC.RECONVERGENT B7 ;  /* 0x0000000000077941 */ /* 0x000fea0003800200 */
.L_x_44:
        /* <DEDUP_REMOVED lines=9> */
.L_x_41:
[----:B------:R-:W-:Y:S05]  /*1840*/  BSYNC.RECONVERGENT B6 ;  /* 0x0000000000067941 */ /* 0x000fea0003800200 */
.L_x_40:
[----:B------:R-:W-:Y:S02]  /*1850*/  IADD3 R20, PT, PT, R20, 0x4, RZ ;  /* 0x0000000414147810 */ /* 0x000fe40007ffe0ff */
[----:B------:R-:W-:Y:S01]  /*1860*/  IADD3 R21, PT, PT, R21, 0x4, RZ ;  /* 0x0000000415157810 */ /* 0x000fe20007ffe0ff */
[----:B------:R-:W-:Y:S06]  /*1870*/  @P2 BRA `(.L_x_46) ;  /* 0xfffffff000a42947 */ /* 0x000fec000383ffff */
[----:B------:R-:W-:Y:S05]  /*1880*/  BSYNC.RECONVERGENT B2 ;  /* 0x0000000000027941 */ /* 0x000fea0003800200 */
.L_x_21:
[----:B------:R-:W-:-:S07]  /*1890*/  VIADD R25, R20, 0xffffffff ;  /* 0xffffffff14197836 */ /* 0x000fce0000000000 */
.L_x_20:
[----:B------:R-:W-:Y:S05]  /*18a0*/  BSYNC.RECONVERGENT B3 ;  /* 0x0000000000037941 */ /* 0x000fea0003800200 */
.L_x_19:
[----:B------:R-:W-:-:S13]  /*18b0*/  ISETP.NE.AND P0, PT, R14, RZ, PT ;  /* 0x000000ff0e00720c */ /* 0x000fda0003f05270 */
[----:B------:R-:W-:Y:S05]  /*18c0*/  @!P0 BRA `(.L_x_18) ;  /* 0x0000000800888947 */ /* 0x000fea0003800000 */
[----:B------:R-:W-:Y:S01]  /*18d0*/  ISETP.NE.AND P0, PT, R14, 0x1, PT ;  /* 0x000000010e00780c */ /* 0x000fe20003f05270 */
[----:B------:R-:W-:-:S12]  /*18e0*/  BSSY.RECONVERGENT B2, `(.L_x_47) ;  /* 0x000006c000027945 */ /* 0x000fd80003800200 */
[----:B------:R-:W-:Y:S05]  /*18f0*/  @!P0 BRA `(.L_x_48) ;  /* 0x0000000400a88947 */ /* 0x000fea0003800000 */
[----:B------:R-:W1:Y:S01]  /*1900*/  LDC.64 R22, c[0x0][0x388] ;  /* 0x0000e200ff167b82 */ /* 0x000e620000000a00 */
[----:B------:R-:W-:-:S05]  /*1910*/  IADD3 R21, PT, PT, R16, R25, RZ ;  /* 0x0000001910157210 */ /* 0x000fca0007ffe0ff */
        /* <DEDUP_REMOVED lines=24> */
.L_x_52:
[----:B------:R-:W-:Y:S05]  /*1aa0*/  BSYNC.RECONVERGENT B6 ;  /* 0x0000000000067941 */ /* 0x000fea0003800200 */
.L_x_51:
        /* <DEDUP_REMOVED lines=14> */
.L_x_54:
[----:B------:R-:W-:Y:S05]  /*1b90*/  BSYNC.RECONVERGENT B6 ;  /* 0x0000000000067941 */ /* 0x000fea0003800200 */
.L_x_53:
        /* <DEDUP_REMOVED lines=9> */
.L_x_50:
[----:B------:R-:W-:Y:S05]  /*1c30*/  BSYNC.RECONVERGENT B3 ;  /* 0x0000000000037941 */ /* 0x000fea0003800200 */
.L_x_49:
        /* <DEDUP_REMOVED lines=27> */
.L_x_58:
[----:B------:R-:W-:Y:S05]  /*1df0*/  BSYNC.RECONVERGENT B6 ;  /* 0x0000000000067941 */ /* 0x000fea0003800200 */
.L_x_57:
        /* <DEDUP_REMOVED lines=14> */
.L_x_60:
[----:B------:R-:W-:Y:S05]  /*1ee0*/  BSYNC.RECONVERGENT B6 ;  /* 0x0000000000067941 */ /* 0x000fea0003800200 */
.L_x_59:
        /* <DEDUP_REMOVED lines=9> */
.L_x_56:
[----:B------:R-:W-:Y:S05]  /*1f80*/  BSYNC.RECONVERGENT B3 ;  /* 0x0000000000037941 */ /* 0x000fea0003800200 */
.L_x_55:
[----:B------:R-:W-:-:S07]  /*1f90*/  VIADD R25, R25, 0x2 ;  /* 0x0000000219197836 */ /* 0x000fce0000000000 */
.L_x_48:
[----:B------:R-:W-:Y:S05]  /*1fa0*/  BSYNC.RECONVERGENT B2 ;  /* 0x0000000000027941 */ /* 0x000fea0003800200 */
.L_x_47:
[----:B------:R-:W-:-:S13]  /*1fb0*/  LOP3.LUT P0, RZ, R11, 0x1, RZ, 0xc0, !PT ;  /* 0x000000010bff7812 */ /* 0x000fda000780c0ff */
[----:B------:R-:W-:Y:S05]  /*1fc0*/  @!P0 BRA `(.L_x_18) ;  /* 0x0000000000c88947 */ /* 0x000fea0003800000 */
[----:B------:R-:W1:Y:S01]  /*1fd0*/  LDC.64 R20, c[0x0][0x388] ;  /* 0x0000e200ff147b82 */ /* 0x000e620000000a00 */
[----:B------:R-:W-:-:S05]  /*1fe0*/  IADD3 R23, PT, PT, R16, R25, RZ ;  /* 0x0000001910177210 */ /* 0x000fca0007ffe0ff */
[----:B-1----:R-:W-:-:S06]  /*1ff0*/  IMAD.WIDE.U32 R20, R23, 0x4, R20 ;  /* 0x0000000417147825 */ /* 0x002fcc00078e0014 */
[----:B------:R-:W2:Y:S02]  /*2000*/  LDG.E R20, desc[UR12][R20.64] ;  /* 0x0000000c14147981 */ /* 0x000ea4000c1e1900 */
        /* <DEDUP_REMOVED lines=21> */
.L_x_62:
[----:B------:R-:W-:Y:S05]  /*2160*/  BSYNC.RECONVERGENT B2 ;  /* 0x0000000000027941 */ /* 0x000fea0003800200 */
.L_x_61:
        /* <DEDUP_REMOVED lines=14> */
.L_x_64:
[----:B------:R-:W-:Y:S05]  /*2250*/  BSYNC.RECONVERGENT B2 ;  /* 0x0000000000027941 */ /* 0x000fea0003800200 */
.L_x_63:
        /* <DEDUP_REMOVED lines=9> */
.L_x_18:
[----:B------:R-:W-:Y:S05]  /*22f0*/  BSYNC.RECONVERGENT B4 ;  /* 0x0000000000047941 */ /* 0x000fea0003800200 */
.L_x_17:
[----:B------:R-:W-:Y:S02]  /*2300*/  IADD3 R12, PT, PT, R12, 0x1, RZ ;  /* 0x000000010c0c7810 */ /* 0x000fe40007ffe0ff */
[----:B------:R-:W-:Y:S02]  /*2310*/  ISETP.LE.AND P1, PT, R8, UR6, PT ;  /* 0x0000000608007c0c */ /* 0x000fe4000bf23270 */
[----:B------:R-:W-:-:S13]  /*2320*/  ISETP.GE.U32.AND P0, PT, R12, R7, PT ;  /* 0x000000070c00720c */ /* 0x000fda0003f06070 */
[----:B------:R-:W-:Y:S05]  /*2330*/  @!P0 BRA P1, `(.L_x_65) ;  /* 0xffffffe400b88947 */ /* 0x000fea000083ffff */
.L_x_16:
[----:B------:R-:W-:Y:S05]  /*2340*/  BSYNC.RECONVERGENT B5 ;  /* 0x0000000000057941 */ /* 0x000fea0003800200 */
.L_x_15:
[----:B------:R-:W-:-:S13]  /*2350*/  ISETP.GT.AND P0, PT, R8, UR6, PT ;  /* 0x0000000608007c0c */ /* 0x000fda000bf04270 */
[----:B------:R-:W-:Y:S05]  /*2360*/  @P0 EXIT ;  /* 0x000000000000094d */ /* 0x000fea0003800000 */
[----:B------:R-:W-:Y:S01]  /*2370*/  STG.E desc[UR12][R18.64], RZ ;  /* 0x000000ff12007986 */ /* 0x000fe2000c10190c */
[----:B------:R-:W-:Y:S05]  /*2380*/  EXIT ;  /* 0x000000000000794d */ /* 0x000fea0003800000 */
        .weak           $__internal_0_$__cuda_sm3x_div_rn_noftz_f32_slowpath
        .type           $__internal_0_$__cuda_sm3x_div_rn_noftz_f32_slowpath,@function
        .size           $__internal_0_$__cuda_sm3x_div_rn_noftz_f32_slowpath,(.L_x_78 - $__internal_0_$__cuda_sm3x_div_rn_noftz_f32_slowpath)
$__internal_0_$__cuda_sm3x_div_rn_noftz_f32_slowpath:
[----:B------:R-:W-:Y:S01]  /*2390*/  SHF.R.U32.HI R23, RZ, 0x17, R0 ;  /* 0x00000017ff177819 */ /* 0x000fe20000011600 */
[----:B------:R-:W-:Y:S01]  /*23a0*/  BSSY.RECONVERGENT B0, `(.L_x_66) ;  /* 0x0000062000007945 */ /* 0x000fe20003800200 */
[----:B------:R-:W-:Y:S02]  /*23b0*/  SHF.R.U32.HI R30, RZ, 0x17, R29 ;  /* 0x00000017ff1e7819 */ /* 0x000fe4000001161d */
[----:B------:R-:W-:Y:S02]  /*23c0*/  LOP3.LUT R23, R23, 0xff, RZ, 0xc0, !PT ;  /* 0x000000ff17177812 */ /* 0x000fe400078ec0ff */
[----:B------:R-:W-:Y:S02]  /*23d0*/  LOP3.LUT R30, R30, 0xff, RZ, 0xc0, !PT ;  /* 0x000000ff1e1e7812 */ /* 0x000fe400078ec0ff */
[----:B------:R-:W-:-:S03]  /*23e0*/  IADD3 R27, PT, PT, R23, -0x1, RZ ;  /* 0xffffffff171b7810 */ /* 0x000fc60007ffe0ff */
[----:B------:R-:W-:Y:S01]  /*23f0*/  VIADD R31, R30, 0xffffffff ;  /* 0xffffffff1e1f7836 */ /* 0x000fe20000000000 */
[----:B------:R-:W-:-:S04]  /*2400*/  ISETP.GT.U32.AND P0, PT, R27, 0xfd, PT ;  /* 0x000000fd1b00780c */ /* 0x000fc80003f04070 */
[----:B------:R-:W-:-:S13]  /*2410*/  ISETP.GT.U32.OR P0, PT, R31, 0xfd, P0 ;  /* 0x000000fd1f00780c */ /* 0x000fda0000704470 */
[----:B------:R-:W-:Y:S01]  /*2420*/  @!P0 MOV R24, RZ ;  /* 0x000000ff00188202 */ /* 0x000fe20000000f00 */
[----:B------:R-:W-:Y:S06]  /*2430*/  @!P0 BRA `(.L_x_67) ;  /* 0x00000000005c8947 */ /* 0x000fec0003800000 */
[----:B------:R-:W-:Y:S02]  /*2440*/  FSETP.GTU.FTZ.AND P0, PT, |R29|, +INF , PT ;  /* 0x7f8000001d00780b */ /* 0x000fe40003f1c200 */
[----:B------:R-:W-:-:S04]  /*2450*/  FSETP.GTU.FTZ.AND P1, PT, |R0|, +INF , PT ;  /* 0x7f8000000000780b */ /* 0x000fc80003f3c200 */
[----:B------:R-:W-:-:S13]  /*2460*/  PLOP3.LUT P0, PT, P0, P1, PT, 0xf8, 0x8f ;  /* 0x00000000008f781c */ /* 0x000fda0000703f70 */
[----:B------:R-:W-:Y:S05]  /*2470*/  @P0 BRA `(.L_x_68) ;  /* 0x00000004004c0947 */ /* 0x000fea0003800000 */
[----:B------:R-:W-:-:S13]  /*2480*/  LOP3.LUT P0, RZ, R0, 0x7fffffff, R29, 0xc8, !PT ;  /* 0x7fffffff00ff7812 */ /* 0x000fda000780c81d */
[----:B------:R-:W-:Y:S05]  /*2490*/  @!P0 BRA `(.L_x_69) ;  /* 0x00000004003c8947 */ /* 0x000fea0003800000 */
[C---:B------:R-:W-:Y:S02]  /*24a0*/  FSETP.NEU.FTZ.AND P3, PT, |R29|.reuse, +INF , PT ;  /* 0x7f8000001d00780b */ /* 0x040fe40003f7d200 */
[----:B------:R-:W-:Y:S02]  /*24b0*/  FSETP.NEU.FTZ.AND P1, PT, |R0|, +INF , PT ;  /* 0x7f8000000000780b */ /* 0x000fe40003f3d200 */
[----:B------:R-:W-:-:S11]  /*24c0*/  FSETP.NEU.FTZ.AND P0, PT, |R29|, +INF , PT ;  /* 0x7f8000001d00780b */ /* 0x000fd60003f1d200 */
[----:B------:R-:W-:Y:S05]  /*24d0*/  @!P1 BRA !P3, `(.L_x_69) ;  /* 0x00000004002c9947 */ /* 0x000fea0005800000 */
[----:B------:R-:W-:-:S04]  /*24e0*/  LOP3.LUT P3, RZ, R29, 0x7fffffff, RZ, 0xc0, !PT ;  /* 0x7fffffff1dff7812 */ /* 0x000fc8000786c0ff */
[----:B------:R-:W-:-:S13]  /*24f0*/  PLOP3.LUT P1, PT, P1, P3, PT, 0x2f, 0xf2 ;  /* 0x0000000000f2781c */ /* 0x000fda0000f26577 */
[----:B------:R-:W-:Y:S05]  /*2500*/  @P1 BRA `(.L_x_70) ;  /* 0x0000000400181947 */ /* 0x000fea0003800000 */
[----:B------:R-:W-:-:S04]  /*2510*/  LOP3.LUT P1, RZ, R0, 0x7fffffff, RZ, 0xc0, !PT ;  /* 0x7fffffff00ff7812 */ /* 0x000fc8000782c0ff */
[----:B------:R-:W-:-:S13]  /*2520*/  PLOP3.LUT P0, PT, P0, P1, PT, 0x2f, 0xf2 ;  /* 0x0000000000f2781c */ /* 0x000fda0000702577 */
[----:B------:R-:W-:Y:S05]  /*2530*/  @P0 BRA `(.L_x_71) ;  /* 0x0000000400000947 */ /* 0x000fea0003800000 */
[----:B------:R-:W-:Y:S02]  /*2540*/  ISETP.GE.AND P0, PT, R31, RZ, PT ;  /* 0x000000ff1f00720c */ /* 0x000fe40003f06270 */
[----:B------:R-:W-:-:S11]  /*2550*/  ISETP.GE.AND P1, PT, R27, RZ, PT ;  /* 0x000000ff1b00720c */ /* 0x000fd60003f26270 */
[----:B------:R-:W-:Y:S01]  /*2560*/  @P0 MOV R24, RZ ;  /* 0x000000ff00180202 */ /* 0x000fe20000000f00 */
[----:B------:R-:W-:Y:S01]  /*2570*/  @!P0 FFMA R29, R29, 1.84467440737095516160e+19, RZ ;  /* 0x5f8000001d1d8823 */ /* 0x000fe200000000ff */
[----:B------:R-:W-:Y:S01]  /*2580*/  @!P0 MOV R24, 0xffffffc0 ;  /* 0xffffffc000188802 */ /* 0x000fe20000000f00 */
[----:B------:R-:W-:-:S04]  /*2590*/  @!P1 FFMA R0, R0, 1.84467440737095516160e+19, RZ ;  /* 0x5f80000000009823 */ /* 0x000fc800000000ff */
[----:B------:R-:W-:-:S07]  /*25a0*/  @!P1 VIADD R24, R24, 0x40 ;  /* 0x0000004018189836 */ /* 0x000fce0000000000 */
.L_x_67:
[----:B------:R-:W-:Y:S01]  /*25b0*/  LEA R33, R23, 0xc0800000, 0x17 ;  /* 0xc080000017217811 */ /* 0x000fe200078eb8ff */
[----:B------:R-:W-:Y:S01]  /*25c0*/  BSSY.RECONVERGENT B1, `(.L_x_72) ;  /* 0x0000036000017945 */ /* 0x000fe20003800200 */
[----:B------:R-:W-:Y:S02]  /*25d0*/  IADD3 R30, PT, PT, R30, -0x7f, RZ ;  /* 0xffffff811e1e7810 */ /* 0x000fe40007ffe0ff */
[----:B------:R-:W-:-:S03]  /*25e0*/  IADD3 R33, PT, PT, -R33, R0, RZ ;  /* 0x0000000021217210 */ /* 0x000fc60007ffe1ff */
[----:B------:R-:W-:Y:S01]  /*25f0*/  IMAD R0, R30, -0x800000, R29 ;  /* 0xff8000001e007824 */ /* 0x000fe200078e021d */
[----:B------:R-:W0:Y:S01]  /*2600*/  MUFU.RCP R32, R33 ;  /* 0x0000002100207308 */ /* 0x000e220000001000 */
[----:B------:R-:W-:-:S04]  /*2610*/  FADD.FTZ R27, -R33, -RZ ;  /* 0x800000ff211b7221 */ /* 0x000fc80000010100 */
[----:B0-----:R-:W-:-:S04]  /*2620*/  FFMA R31, R32, R27, 1 ;  /* 0x3f800000201f7423 */ /* 0x001fc8000000001b */
[----:B------:R-:W-:-:S04]  /*2630*/  FFMA R31, R32, R31, R32 ;  /* 0x0000001f201f7223 */ /* 0x000fc80000000020 */
[----:B------:R-:W-:-:S04]  /*2640*/  FFMA R32, R0, R31, RZ ;  /* 0x0000001f00207223 */ /* 0x000fc800000000ff */
[----:B------:R-:W-:-:S04]  /*2650*/  FFMA R29, R27, R32, R0 ;  /* 0x000000201b1d7223 */ /* 0x000fc80000000000 */
[----:B------:R-:W-:Y:S01]  /*2660*/  FFMA R32, R31, R29, R32 ;  /* 0x0000001d1f207223 */ /* 0x000fe20000000020 */
[----:B------:R-:W-:-:S03]  /*2670*/  IADD3 R29, PT, PT, R30, 0x7f, -R23 ;  /* 0x0000007f1e1d7810 */ /* 0x000fc60007ffe817 */
[----:B------:R-:W-:Y:S01]  /*2680*/  FFMA R27, R27, R32, R0 ;  /* 0x000000201b1b7223 */ /* 0x000fe20000000000 */
[----:B------:R-:W-:-:S03]  /*2690*/  IADD3 R29, PT, PT, R29, R24, RZ ;  /* 0x000000181d1d7210 */ /* 0x000fc60007ffe0ff */
[----:B------:R-:W-:-:S05]  /*26a0*/  FFMA R0, R31, R27, R32 ;  /* 0x0000001b1f007223 */ /* 0x000fca0000000020 */
[----:B------:R-:W-:-:S04]  /*26b0*/  SHF.R.U32.HI R23, RZ, 0x17, R0 ;  /* 0x00000017ff177819 */ /* 0x000fc80000011600 */
[----:B------:R-:W-:-:S05]  /*26c0*/  LOP3.LUT R24, R23, 0xff, RZ, 0xc0, !PT ;  /* 0x000000ff17187812 */ /* 0x000fca00078ec0ff */
[----:B------:R-:W-:-:S05]  /*26d0*/  IMAD.IADD R23, R24, 0x1, R29 ;  /* 0x0000000118177824 */ /* 0x000fca00078e021d */
[----:B------:R-:W-:-:S04]  /*26e0*/  IADD3 R24, PT, PT, R23, -0x1, RZ ;  /* 0xffffffff17187810 */ /* 0x000fc80007ffe0ff */
[----:B------:R-:W-:-:S13]  /*26f0*/  ISETP.GE.U32.AND P0, PT, R24, 0xfe, PT ;  /* 0x000000fe1800780c */ /* 0x000fda0003f06070 */
[----:B------:R-:W-:Y:S05]  /*2700*/  @!P0 BRA `(.L_x_73) ;  /* 0x0000000000808947 */ /* 0x000fea0003800000 */
[----:B------:R-:W-:-:S13]  /*2710*/  ISETP.GT.AND P0, PT, R23, 0xfe, PT ;  /* 0x000000fe1700780c */ /* 0x000fda0003f04270 */
[----:B------:R-:W-:Y:S05]  /*2720*/  @P0 BRA `(.L_x_74) ;  /* 0x00000000006c0947 */ /* 0x000fea0003800000 */
[----:B------:R-:W-:-:S13]  /*2730*/  ISETP.GE.AND P0, PT, R23, 0x1, PT ;  /* 0x000000011700780c */ /* 0x000fda0003f06270 */
[----:B------:R-:W-:Y:S05]  /*2740*/  @P0 BRA `(.L_x_75) ;  /* 0x0000000000740947 */ /* 0x000fea0003800000 */
[----:B------:R-:W-:Y:S02]  /*2750*/  ISETP.GE.AND P0, PT, R23, -0x18, PT ;  /* 0xffffffe81700780c */ /* 0x000fe40003f06270 */
[----:B------:R-:W-:-:S11]  /*2760*/  LOP3.LUT R0, R0, 0x80000000, RZ, 0xc0, !PT ;  /* 0x8000000000007812 */ /* 0x000fd600078ec0ff */
[----:B------:R-:W-:Y:S05]  /*2770*/  @!P0 BRA `(.L_x_75) ;  /* 0x0000000000688947 */ /* 0x000fea0003800000 */
[CCC-:B------:R-:W-:Y:S01]  /*2780*/  FFMA.RZ R24, R31.reuse, R27.reuse, R32.reuse ;  /* 0x0000001b1f187223 */ /* 0x1c0fe2000000c020 */
[CCC-:B------:R-:W-:Y:S01]  /*2790*/  FFMA.RP R29, R31.reuse, R27.reuse, R32.reuse ;  /* 0x0000001b1f1d7223 */ /* 0x1c0fe20000008020 */
[----:B------:R-:W-:Y:S01]  /*27a0*/  FFMA.RM R32, R31, R27, R32 ;  /* 0x0000001b1f207223 */ /* 0x000fe20000004020 */
[C---:B------:R-:W-:Y:S02]  /*27b0*/  IADD3 R27, PT, PT, R23.reuse, 0x20, RZ ;  /* 0x00000020171b7810 */ /* 0x040fe40007ffe0ff */
[----:B------:R-:W-:Y:S02]  /*27c0*/  LOP3.LUT R24, R24, 0x7fffff, RZ, 0xc0, !PT ;  /* 0x007fffff18187812 */ /* 0x000fe400078ec0ff */
[C---:B------:R-:W-:Y:S02]  /*27d0*/  ISETP.NE.AND P3, PT, R23.reuse, RZ, PT ;  /* 0x000000ff1700720c */ /* 0x040fe40003f65270 */
[----:B------:R-:W-:Y:S02]  /*27e0*/  LOP3.LUT R24, R24, 0x800000, RZ, 0xfc, !PT ;  /* 0x0080000018187812 */ /* 0x000fe400078efcff */
[----:B------:R-:W-:-:S02]  /*27f0*/  ISETP.NE.AND P1, PT, R23, RZ, PT ;  /* 0x000000ff1700720c */ /* 0x000fc40003f25270 */
[----:B------:R-:W-:Y:S02]  /*2800*/  IADD3 R23, PT, PT, -R23, RZ, RZ ;  /* 0x000000ff17177210 */ /* 0x000fe40007ffe1ff */
[----:B------:R-:W-:Y:S02]  /*2810*/  SHF.L.U32 R27, R24, R27, RZ ;  /* 0x0000001b181b7219 */ /* 0x000fe400000006ff */
[----:B------:R-:W-:Y:S02]  /*2820*/  FSETP.NEU.FTZ.AND P0, PT, R29, R32, PT ;  /* 0x000000201d00720b */ /* 0x000fe40003f1d000 */
[----:B------:R-:W-:Y:S02]  /*2830*/  SEL R23, R23, RZ, P3 ;  /* 0x000000ff17177207 */ /* 0x000fe40001800000 */
[----:B------:R-:W-:Y:S02]  /*2840*/  ISETP.NE.AND P1, PT, R27, RZ, P1 ;  /* 0x000000ff1b00720c */ /* 0x000fe40000f25270 */
[----:B------:R-:W-:-:S02]  /*2850*/  SHF.R.U32.HI R30, RZ, R23, R24 ;  /* 0x00000017ff1e7219 */ /* 0x000fc40000011618 */
[----:B------:R-:W-:Y:S02]  /*2860*/  PLOP3.LUT P0, PT, P0, P1, PT, 0xf8, 0x8f ;  /* 0x00000000008f781c */ /* 0x000fe40000703f70 */
[----:B------:R-:W-:Y:S02]  /*2870*/  SHF.R.U32.HI R24, RZ, 0x1, R30 ;  /* 0x00000001ff187819 */ /* 0x000fe4000001161e */
[----:B------:R-:W-:-:S04]  /*2880*/  SEL R23, RZ, 0x1, !P0 ;  /* 0x00000001ff177807 */ /* 0x000fc80004000000 */
[----:B------:R-:W-:-:S04]  /*2890*/  LOP3.LUT R23, R23, 0x1, R24, 0xf8, !PT ;  /* 0x0000000117177812 */ /* 0x000fc800078ef818 */
[----:B------:R-:W-:-:S05]  /*28a0*/  LOP3.LUT R23, R23, R30, RZ, 0xc0, !PT ;  /* 0x0000001e17177212 */ /* 0x000fca00078ec0ff */
[----:B------:R-:W-:-:S05]  /*28b0*/  IMAD.IADD R23, R24, 0x1, R23 ;  /* 0x0000000118177824 */ /* 0x000fca00078e0217 */
[----:B------:R-:W-:Y:S01]  /*28c0*/  LOP3.LUT R0, R23, R0, RZ, 0xfc, !PT ;  /* 0x0000000017007212 */ /* 0x000fe200078efcff */
[----:B------:R-:W-:Y:S06]  /*28d0*/  BRA `(.L_x_75) ;  /* 0x0000000000107947 */ /* 0x000fec0003800000 */
.L_x_74:
[----:B------:R-:W-:-:S04]  /*28e0*/  LOP3.LUT R0, R0, 0x80000000, RZ, 0xc0, !PT ;  /* 0x8000000000007812 */ /* 0x000fc800078ec0ff */
[----:B------:R-:W-:Y:S01]  /*28f0*/  LOP3.LUT R0, R0, 0x7f800000, RZ, 0xfc, !PT ;  /* 0x7f80000000007812 */ /* 0x000fe200078efcff */
[----:B------:R-:W-:Y:S06]  /*2900*/  BRA `(.L_x_75) ;  /* 0x0000000000047947 */ /* 0x000fec0003800000 */
.L_x_73:
[----:B------:R-:W-:-:S07]  /*2910*/  LEA R0, R29, R0, 0x17 ;  /* 0x000000001d007211 */ /* 0x000fce00078eb8ff */
.L_x_75:
[----:B------:R-:W-:Y:S05]  /*2920*/  BSYNC.RECONVERGENT B1 ;  /* 0x0000000000017941 */ /* 0x000fea0003800200 */
.L_x_72:
[----:B------:R-:W-:Y:S05]  /*2930*/  BRA `(.L_x_76) ;  /* 0x0000000000207947 */ /* 0x000fea0003800000 */
.L_x_71:
[----:B------:R-:W-:-:S04]  /*2940*/  LOP3.LUT R0, R0, 0x80000000, R29, 0x48, !PT ;  /* 0x8000000000007812 */ /* 0x000fc800078e481d */
[----:B------:R-:W-:Y:S01]  /*2950*/  LOP3.LUT R0, R0, 0x7f800000, RZ, 0xfc, !PT ;  /* 0x7f80000000007812 */ /* 0x000fe200078efcff */
[----:B------:R-:W-:Y:S06]  /*2960*/  BRA `(.L_x_76) ;  /* 0x0000000000147947 */ /* 0x000fec0003800000 */
.L_x_70:
[----:B------:R-:W-:Y:S01]  /*2970*/  LOP3.LUT R0, R0, 0x80000000, R29, 0x48, !PT ;  /* 0x8000000000007812 */ /* 0x000fe200078e481d */
[----:B------:R-:W-:Y:S06]  /*2980*/  BRA `(.L_x_76) ;  /* 0x00000000000c7947 */ /* 0x000fec0003800000 */
.L_x_69:
[----:B------:R-:W0:Y:S01]  /*2990*/  MUFU.RSQ R0, -QNAN ;  /* 0xffc0000000007908 */ /* 0x000e220000001400 */
[----:B------:R-:W-:Y:S05]  /*29a0*/  BRA `(.L_x_76) ;  /* 0x0000000000047947 */ /* 0x000fea0003800000 */
.L_x_68:
[----:B------:R-:W-:-:S07]  /*29b0*/  FADD.FTZ R0, R29, R0 ;  /* 0x000000001d007221 */ /* 0x000fce0000010000 */
.L_x_76:
[----:B------:R-:W-:Y:S05]  /*29c0*/  BSYNC.RECONVERGENT B0 ;  /* 0x0000000000007941 */ /* 0x000fea0003800200 */
.L_x_66:
[----:B------:R-:W-:Y:S01]  /*29d0*/  HFMA2 R31, -RZ, RZ, 0, 0 ;  /* 0x00000000ff1f7431 */ /* 0x000fe200000001ff */
[----:B------:R-:W-:-:S04]  /*29e0*/  MOV R30, R2 ;  /* 0x00000002001e7202 */ /* 0x000fc80000000f00 */
[----:B0-----:R-:W-:Y:S05]  /*29f0*/  RET.REL.NODEC R30 `(_Z20flying_points_filterPfS_PiS0_S_S_S0_) ;  /* 0xffffffd41e807950 */ /* 0x001fea0003c3ffff */
.L_x_77:
        /* <DEDUP_REMOVED lines=16> */
.L_x_78:


//--------------------- .nv.shared.reserved.0     --------------------------
	.section	.nv.shared.reserved.0,"aw",@nobits
	.weak		__nv_reservedSMEM_offset_0_alias
	.size		__nv_reservedSMEM_offset_0_alias, 0, 64
	.other		__nv_reservedSMEM_offset_0_alias,@"STO_CUDA_RESERVED_SHARED STV_DEFAULT"
__nv_reservedSMEM_offset_0_alias:
	.zero		0
	.zero		64


//--------------------- .nv.constant0._Z26convert_dmap_to_mili_meterPf --------------------------
	.section	.nv.constant0._Z26convert_dmap_to_mili_meterPf,"a",@progbits
	.sectionflags	@""
	.align	4
.nv.constant0._Z26convert_dmap_to_mili_meterPf:
	.zero		904


//--------------------- .nv.constant0._Z21depth_median_filter_hPfS_PiS0_S0_ --------------------------
	.section	.nv.constant0._Z21depth_median_filter_hPfS_PiS0_S0_,"a",@progbits
	.sectionflags	@""
	.align	4
.nv.constant0._Z21depth_median_filter_hPfS_PiS0_S0_:
	.zero		936


//--------------------- .nv.constant0._Z21depth_median_filter_wPfS_PiS0_S0_ --------------------------
	.section	.nv.constant0._Z21depth_median_filter_wPfS_PiS0_S0_,"a",@progbits
	.sectionflags	@""
	.align	4
.nv.constant0._Z21depth_median_filter_wPfS_PiS0_S0_:
	.zero		936


//--------------------- .nv.constant0._Z20flying_points_filterPfS_PiS0_S_S_S0_ --------------------------
	.section	.nv.constant0._Z20flying_points_filterPfS_PiS0_S_S_S0_,"a",@progbits
	.sectionflags	@""
	.align	4
.nv.constant0._Z20flying_points_filterPfS_PiS0_S_S_S0_:
	.zero		952


//--------------------- SYMBOLS --------------------------

	.type		.nv.reservedSmem.offset0,@object
	.size		.nv.reservedSmem.offset0,0x4
